	.target	sm_90a

	.elftype	@"ET_EXEC"


//--------------------- .note.nv.tkinfo           --------------------------
	.section	.note.nv.tkinfo,"",@"SHT_NOTE"
	.sectionflags	@"SHF_NOTE_NV_TKINFO"
	.tkinfo
        /*0018*/ 	.word	0x00000002
        /*0030*/ 	.string	""
        /*0030*/ 	.string	"ptxas"
        /*0030*/ 	.string	"Cuda compilation tools, release 13.0, V13.0.88"
        /*0030*/ 	.string	"Build cuda_13.0.r13.0/compiler.36424714_0"
        /*0030*/ 	.string	"-arch sm_90a -m 64 "



//--------------------- .note.nv.cuinfo           --------------------------
	.section	.note.nv.cuinfo,"",@"SHT_NOTE"
	.sectionflags	@"SHF_NOTE_NV_CUINFO"
        /*0018*/ 	.short	0x0002
        /*001a*/ 	.short	0x005a
        /*001c*/ 	.short	0x0082
	.zero		2


//--------------------- .nv.info                  --------------------------
	.section	.nv.info,"",@"SHT_CUDA_INFO"
	.align	4


	//----- nvinfo : EIATTR_REGCOUNT
	.align		4
        /*0000*/ 	.byte	0x04, 0x2f
        /*0002*/ 	.short	(.L_16 - .L_15)
	.align		4
.L_15:
        /*0004*/ 	.word	index@(_ZN7cutlass13device_kernelINS_4fmha6kernel28FmhaKernelTmaWarpSpecializedINS1_10collective30FmhaMainloopTmaWarpSpecializedINS_10bfloat16_tEffN4cute5tupleIJNS7_1CILi128EEESA_NS9_ILi160EEEEEENS8_IJiNS9_ILi1EEENS8_IJiiEEEEEESF_SF_NS4_14ResidualFusionEJNS2_6OptionILNS2_3TagE0ENS9_ILb1EEEEENSH_ILSI_2ESJ_EEEEENS4_15FmhaFwdEpilogueIS6_fNS8_IJNS9_ILi64EEESB_SA_EEEEENS2_23PersistentTileSchedulerEJSK_SL_EEEEEvNT_6ParamsE)
        /*0008*/ 	.word	0x000000a8


	//----- nvinfo : EIATTR_FRAME_SIZE
	.align		4
.L_16:
        /*000c*/ 	.byte	0x04, 0x11
        /*000e*/ 	.short	(.L_18 - .L_17)
	.align		4
.L_17:
        /*0010*/ 	.word	index@($__internal_0_$__cuda_sm20_rcp_rn_f32_slowpath)
        /*0014*/ 	.word	0x00000000


	//----- nvinfo : EIATTR_FRAME_SIZE
	.align		4
.L_18:
        /*0018*/ 	.byte	0x04, 0x11
        /*001a*/ 	.short	(.L_20 - .L_19)
	.align		4
.L_19:
        /*001c*/ 	.word	index@(_ZN7cutlass13device_kernelINS_4fmha6kernel28FmhaKernelTmaWarpSpecializedINS1_10collective30FmhaMainloopTmaWarpSpecializedINS_10bfloat16_tEffN4cute5tupleIJNS7_1CILi128EEESA_NS9_ILi160EEEEEENS8_IJiNS9_ILi1EEENS8_IJiiEEEEEESF_SF_NS4_14ResidualFusionEJNS2_6OptionILNS2_3TagE0ENS9_ILb1EEEEENSH_ILSI_2ESJ_EEEEENS4_15FmhaFwdEpilogueIS6_fNS8_IJNS9_ILi64EEESB_SA_EEEEENS2_23PersistentTileSchedulerEJSK_SL_EEEEEvNT_6ParamsE)
        /*0020*/ 	.word	0x00000000


	//----- nvinfo : EIATTR_MIN_STACK_SIZE
	.align		4
.L_20:
        /*0024*/ 	.byte	0x04, 0x12
        /*0026*/ 	.short	(.L_22 - .L_21)
	.align		4
.L_21:
        /*0028*/ 	.word	index@(_ZN7cutlass13device_kernelINS_4fmha6kernel28FmhaKernelTmaWarpSpecializedINS1_10collective30FmhaMainloopTmaWarpSpecializedINS_10bfloat16_tEffN4cute5tupleIJNS7_1CILi128EEESA_NS9_ILi160EEEEEENS8_IJiNS9_ILi1EEENS8_IJiiEEEEEESF_SF_NS4_14ResidualFusionEJNS2_6OptionILNS2_3TagE0ENS9_ILb1EEEEENSH_ILSI_2ESJ_EEEEENS4_15FmhaFwdEpilogueIS6_fNS8_IJNS9_ILi64EEESB_SA_EEEEENS2_23PersistentTileSchedulerEJSK_SL_EEEEEvNT_6ParamsE)
        /*002c*/ 	.word	0x00000000
.L_22:


//--------------------- .nv.compat                --------------------------
	.section	.nv.compat,"",@"SHT_CUDA_COMPAT_INFO"
	.align	4
        /*0000*/ 	.byte	0x02, 0x09, 0x01, 0x00, 0x02, 0x02, 0x04, 0x00, 0x02, 0x05, 0x05, 0x00, 0x03, 0x07, 0x01, 0x01
        /*0010*/ 	.byte	0x02, 0x03, 0x01, 0x00, 0x02, 0x06, 0x01, 0x00, 0x04, 0x0b, 0x08, 0x00, 0x00, 0x00, 0x00, 0x00
        /*0020*/ 	.byte	0x00, 0x00, 0x00, 0x00


//--------------------- .nv.info._ZN7cutlass13device_kernelINS_4fmha6kernel28FmhaKernelTmaWarpSpecializedINS1_10collective30FmhaMainloopTmaWarpSpecializedINS_10bfloat16_tEffN4cute5tupleIJNS7_1CILi128EEESA_NS9_ILi160EEEEEENS8_IJiNS9_ILi1EEENS8_IJiiEEEEEESF_SF_NS4_14ResidualFusionEJNS2_6OptionILNS2_3TagE0ENS9_ILb1EEEEENSH_ILSI_2ESJ_EEEEENS4_15FmhaFwdEpilogueIS6_fNS8_IJNS9_ILi64EEESB_SA_EEEEENS2_23PersistentTileSchedulerEJSK_SL_EEEEEvNT_6ParamsE --------------------------
	.section	.nv.info._ZN7cutlass13device_kernelINS_4fmha6kernel28FmhaKernelTmaWarpSpecializedINS1_10collective30FmhaMainloopTmaWarpSpecializedINS_10bfloat16_tEffN4cute5tupleIJNS7_1CILi128EEESA_NS9_ILi160EEEEEENS8_IJiNS9_ILi1EEENS8_IJiiEEEEEESF_SF_NS4_14ResidualFusionEJNS2_6OptionILNS2_3TagE0ENS9_ILb1EEEEENSH_ILSI_2ESJ_EEEEENS4_15FmhaFwdEpilogueIS6_fNS8_IJNS9_ILi64EEESB_SA_EEEEENS2_23PersistentTileSchedulerEJSK_SL_EEEEEvNT_6ParamsE,"",@"SHT_CUDA_INFO"
	.sectionflags	@""
	.align	4


	//----- nvinfo : EIATTR_CUDA_API_VERSION
	.align		4
        /*0000*/ 	.byte	0x04, 0x37
        /*0002*/ 	.short	(.L_24 - .L_23)
.L_23:
        /*0004*/ 	.word	0x00000082


	//----- nvinfo : EIATTR_KPARAM_INFO
	.align		4
.L_24:
        /*0008*/ 	.byte	0x04, 0x17
        /*000a*/ 	.short	(.L_26 - .L_25)
.L_25:
        /*000c*/ 	.word	0x00000000
        /*0010*/ 	.short	0x0000
        /*0012*/ 	.short	0x0070
        /*0014*/ 	.byte	0x00, 0xf0, 0x01, 0x20


	//----- nvinfo : EIATTR_SPARSE_MMA_MASK
	.align		4
.L_26:
        /*0018*/ 	.byte	0x03, 0x50
        /*001a*/ 	.short	0x0000


	//----- nvinfo : EIATTR_MAXREG_COUNT
	.align		4
        /*001c*/ 	.byte	0x03, 0x1b
        /*001e*/ 	.short	0x00a8


	//----- nvinfo : EIATTR_NUM_BARRIERS
	.align		4
        /*0020*/ 	.byte	0x02, 0x4c
        /*0022*/ 	.byte	0x02
	.zero		1


	//----- nvinfo : EIATTR_EXTERNS
	.align		4
        /*0024*/ 	.byte	0x04, 0x0f
        /*0026*/ 	.short	(.L_28 - .L_27)


	//   ....[0]....
	.align		4
.L_27:
        /*0028*/ 	.word	index@(__assertfail)


	//----- nvinfo : EIATTR_MERCURY_ISA_VERSION
	.align		4
.L_28:
        /*002c*/ 	.byte	0x03, 0x5f
        /*002e*/ 	.short	0x0101


	//----- nvinfo : EIATTR_INT_WARP_WIDE_INSTR_OFFSETS
	.align		4
        /*0030*/ 	.byte	0x04, 0x31
        /*0032*/ 	.short	(.L_30 - .L_29)


	//   ....[0]....
.L_29:
        /*0034*/ 	.word	0x00000760


	//   ....[1]....
        /*0038*/ 	.word	0x00000770


	//   ....[2]....
        /*003c*/ 	.word	0x00000780


	//   ....[3]....
        /*0040*/ 	.word	0x00000790


	//   ....[4]....
        /*0044*/ 	.word	0x00000800


	//   ....[5]....
        /*0048*/ 	.word	0x000009e0


	//   ....[6]....
        /*004c*/ 	.word	0x00000a90


	//----- nvinfo : EIATTR_COOP_GROUP_MASK_REGIDS
	.align		4
.L_30:
        /*0050*/ 	.byte	0x04, 0x29
        /*0052*/ 	.short	(.L_32 - .L_31)


	//   ....[0]....
.L_31:
        /*0054*/ 	.word	0xffffffff


	//   ....[1]....
        /*0058*/ 	.word	0xffffffff


	//   ....[2]....
        /*005c*/ 	.word	0xffffffff


	//   ....[3]....
        /*0060*/ 	.word	0xffffffff


	//   ....[4]....
        /*0064*/ 	.word	0xffffffff


	//   ....[5]....
        /*0068*/ 	.word	0xffffffff


	//   ....[6]....
        /*006c*/ 	.word	0xffffffff


	//   ....[7]....
        /*0070*/ 	.word	0xffffffff


	//   ....[8]....
        /*0074*/ 	.word	0xffffffff


	//   ....[9]....
        /*0078*/ 	.word	0xffffffff


	//   ....[10]....
        /*007c*/ 	.word	0xffffffff


	//   ....[11]....
        /*0080*/ 	.word	0xffffffff


	//   ....[12]....
        /*0084*/ 	.word	0xffffffff


	//   ....[13]....
        /*0088*/ 	.word	0xffffffff


	//   ....[14]....
        /*008c*/ 	.word	0xffffffff


	//   ....[15]....
        /*0090*/ 	.word	0xffffffff


	//   ....[16]....
        /*0094*/ 	.word	0xffffffff


	//   ....[17]....
        /*0098*/ 	.word	0xffffffff


	//   ....[18]....
        /*009c*/ 	.word	0xffffffff


	//   ....[19]....
        /*00a0*/ 	.word	0xffffffff


	//   ....[20]....
        /*00a4*/ 	.word	0xffffffff


	//   ....[21]....
        /*00a8*/ 	.word	0xffffffff


	//----- nvinfo : EIATTR_COOP_GROUP_INSTR_OFFSETS
	.align		4
.L_32:
        /*00ac*/ 	.byte	0x04, 0x28
        /*00ae*/ 	.short	(.L_34 - .L_33)


	//   ....[0]....
.L_33:
        /*00b0*/ 	.word	0x00000070


	//   ....[1]....
        /*00b4*/ 	.word	0x000000a0


	//   ....[2]....
        /*00b8*/ 	.word	0x000001d0


	//   ....[3]....
        /*00bc*/ 	.word	0x000003e0


	//   ....[4]....
        /*00c0*/ 	.word	0x000005a0


	//   ....[5]....
        /*00c4*/ 	.word	0x00000700


	//   ....[6]....
        /*00c8*/ 	.word	0x000021d0


	//   ....[7]....
        /*00cc*/ 	.word	0x00002280


	//   ....[8]....
        /*00d0*/ 	.word	0x00002ae0


	//   ....[9]....
        /*00d4*/ 	.word	0x00002c00


	//   ....[10]....
        /*00d8*/ 	.word	0x00005660


	//   ....[11]....
        /*00dc*/ 	.word	0x00005690


	//   ....[12]....
        /*00e0*/ 	.word	0x00005f30


	//   ....[13]....
        /*00e4*/ 	.word	0x00006050


	//   ....[14]....
        /*00e8*/ 	.word	0x000097f0


	//   ....[15]....
        /*00ec*/ 	.word	0x000098f0


	//   ....[16]....
        /*00f0*/ 	.word	0x0000a280


	//   ....[17]....
        /*00f4*/ 	.word	0x0000a3a0


	//   ....[18]....
        /*00f8*/ 	.word	0x0000cdd0


	//   ....[19]....
        /*00fc*/ 	.word	0x0000ce00


	//   ....[20]....
        /*0100*/ 	.word	0x0000ce60


	//   ....[21]....
        /*0104*/ 	.word	0x0000ce70


	//----- nvinfo : EIATTR_REG_RECONFIG
	.align		4
.L_34:
        /*0108*/ 	.byte	0x01, 0x54
	.zero		2


	//----- nvinfo : EIATTR_SYSCALL_OFFSETS
	.align		4
        /*010c*/ 	.byte	0x04, 0x46
        /*010e*/ 	.short	(.L_36 - .L_35)


	//   ....[0]....
.L_35:
        /*0110*/ 	.word	0x0000dbc0


	//   ....[1]....
        /*0114*/ 	.word	0x0000dd20


	//----- nvinfo : EIATTR_MBARRIER_INSTR_OFFSETS
	.align		4
.L_36:
        /*0118*/ 	.byte	0x04, 0x39
        /*011a*/ 	.short	(.L_38 - .L_37)


	//   ....[0]....
.L_37:
        /*011c*/ 	.word	0x00000390
        /*0120*/ 	.word	0x000000ff
        /*0124*/ 	.word	0x00040450
        /*0128*/ 	.short	0x0100
        /*012a*/ 	.byte	0x08
	.zero		1


	//   ....[1]....
        /*012c*/ 	.word	0x000003a0
        /*0130*/ 	.word	0x000000ff
        /*0134*/ 	.word	0x00040460
        /*0138*/ 	.short	0x0100
        /*013a*/ 	.byte	0x08
	.zero		1


	//   ....[2]....
        /*013c*/ 	.word	0x000003b0
        /*0140*/ 	.word	0x000000ff
        /*0144*/ 	.word	0x00040458
        /*0148*/ 	.short	0x0100
        /*014a*/ 	.byte	0x08
	.zero		1


	//   ....[3]....
        /*014c*/ 	.word	0x000003c0
        /*0150*/ 	.word	0x000000ff
        /*0154*/ 	.word	0x00040468
        /*0158*/ 	.short	0x0100
        /*015a*/ 	.byte	0x08
	.zero		1


	//   ....[4]....
        /*015c*/ 	.word	0x000004f0
        /*0160*/ 	.word	0x000000ff
        /*0164*/ 	.word	0x00040400
        /*0168*/ 	.short	0x0100
        /*016a*/ 	.byte	0x08
	.zero		1


	//   ....[5]....
        /*016c*/ 	.word	0x00000500
        /*0170*/ 	.word	0x000000ff
        /*0174*/ 	.word	0x00040428
        /*0178*/ 	.short	0x0100
        /*017a*/ 	.byte	0x08
	.zero		1


	//   ....[6]....
        /*017c*/ 	.word	0x00000510
        /*0180*/ 	.word	0x000000ff
        /*0184*/ 	.word	0x00040408
        /*0188*/ 	.short	0x0100
        /*018a*/ 	.byte	0x08
	.zero		1


	//   ....[7]....
        /*018c*/ 	.word	0x00000520
        /*0190*/ 	.word	0x000000ff
        /*0194*/ 	.word	0x00040430
        /*0198*/ 	.short	0x0100
        /*019a*/ 	.byte	0x08
	.zero		1


	//   ....[8]....
        /*019c*/ 	.word	0x00000530
        /*01a0*/ 	.word	0x000000ff
        /*01a4*/ 	.word	0x00040410
        /*01a8*/ 	.short	0x0100
        /*01aa*/ 	.byte	0x08
	.zero		1


	//   ....[9]....
        /*01ac*/ 	.word	0x00000540
        /*01b0*/ 	.word	0x000000ff
        /*01b4*/ 	.word	0x00040438
        /*01b8*/ 	.short	0x0100
        /*01ba*/ 	.byte	0x08
	.zero		1


	//   ....[10]....
        /*01bc*/ 	.word	0x00000550
        /*01c0*/ 	.word	0x000000ff
        /*01c4*/ 	.word	0x00040418
        /*01c8*/ 	.short	0x0100
        /*01ca*/ 	.byte	0x08
	.zero		1


	//   ....[11]....
        /*01cc*/ 	.word	0x00000560
        /*01d0*/ 	.word	0x000000ff
        /*01d4*/ 	.word	0x00040440
        /*01d8*/ 	.short	0x0100
        /*01da*/ 	.byte	0x08
	.zero		1


	//   ....[12]....
        /*01dc*/ 	.word	0x00000570
        /*01e0*/ 	.word	0x000000ff
        /*01e4*/ 	.word	0x00040420
        /*01e8*/ 	.short	0x0100
        /*01ea*/ 	.byte	0x08
	.zero		1


	//   ....[13]....
        /*01ec*/ 	.word	0x00000580
        /*01f0*/ 	.word	0x000000ff
        /*01f4*/ 	.word	0x00040448
        /*01f8*/ 	.short	0x0100
        /*01fa*/ 	.byte	0x08
	.zero		1


	//   ....[14]....
        /*01fc*/ 	.word	0x000006b0
        /*0200*/ 	.word	0x000000ff
        /*0204*/ 	.word	0x00040470
        /*0208*/ 	.short	0x0100
        /*020a*/ 	.byte	0x08
	.zero		1


	//   ....[15]....
        /*020c*/ 	.word	0x000006c0
        /*0210*/ 	.word	0x000000ff
        /*0214*/ 	.word	0x00040480
        /*0218*/ 	.short	0x0100
        /*021a*/ 	.byte	0x08
	.zero		1


	//   ....[16]....
        /*021c*/ 	.word	0x000006d0
        /*0220*/ 	.word	0x000000ff
        /*0224*/ 	.word	0x00040478
        /*0228*/ 	.short	0x0100
        /*022a*/ 	.byte	0x08
	.zero		1


	//   ....[17]....
        /*022c*/ 	.word	0x000006e0
        /*0230*/ 	.word	0x000000ff
        /*0234*/ 	.word	0x00040488
        /*0238*/ 	.short	0x0100
        /*023a*/ 	.byte	0x08
	.zero		1


	//   ....[18]....
        /*023c*/ 	.word	0x00000820
        /*0240*/ 	.word	0x000000ff
        /*0244*/ 	.word	0x00040490
        /*0248*/ 	.short	0x0100
        /*024a*/ 	.byte	0x06
	.zero		1


	//   ....[19]....
        /*024c*/ 	.word	0x00000830
        /*0250*/ 	.word	0x000000ff
        /*0254*/ 	.word	0x00040498
        /*0258*/ 	.short	0x0100
        /*025a*/ 	.byte	0x06
	.zero		1


	//   ....[20]....
        /*025c*/ 	.word	0x00000840
        /*0260*/ 	.word	0x000000ff
        /*0264*/ 	.word	0x000404a0
        /*0268*/ 	.short	0x0100
        /*026a*/ 	.byte	0x06
	.zero		1


	//   ....[21]....
        /*026c*/ 	.word	0x00000850
        /*0270*/ 	.word	0x000000ff
        /*0274*/ 	.word	0x000404a8
        /*0278*/ 	.short	0x0100
        /*027a*/ 	.byte	0x06
	.zero		1


	//   ....[22]....
        /*027c*/ 	.word	0x00000950
        /*0280*/ 	.word	0x000000ff
        /*0284*/ 	.word	0x000404c0
        /*0288*/ 	.short	0x0100
        /*028a*/ 	.byte	0x08
	.zero		1


	//   ....[23]....
        /*028c*/ 	.word	0x00000960
        /*0290*/ 	.word	0x000000ff
        /*0294*/ 	.word	0x000404e0
        /*0298*/ 	.short	0x0100
        /*029a*/ 	.byte	0x08
	.zero		1


	//   ....[24]....
        /*029c*/ 	.word	0x00000970
        /*02a0*/ 	.word	0x000000ff
        /*02a4*/ 	.word	0x000404c8
        /*02a8*/ 	.short	0x0100
        /*02aa*/ 	.byte	0x08
	.zero		1


	//   ....[25]....
        /*02ac*/ 	.word	0x00000980
        /*02b0*/ 	.word	0x000000ff
        /*02b4*/ 	.word	0x000404e8
        /*02b8*/ 	.short	0x0100
        /*02ba*/ 	.byte	0x08
	.zero		1


	//   ....[26]....
        /*02bc*/ 	.word	0x00000990
        /*02c0*/ 	.word	0x000000ff
        /*02c4*/ 	.word	0x000404d0
        /*02c8*/ 	.short	0x0100
        /*02ca*/ 	.byte	0x08
	.zero		1


	//   ....[27]....
        /*02cc*/ 	.word	0x000009a0
        /*02d0*/ 	.word	0x000000ff
        /*02d4*/ 	.word	0x000404f0
        /*02d8*/ 	.short	0x0100
        /*02da*/ 	.byte	0x08
	.zero		1


	//   ....[28]....
        /*02dc*/ 	.word	0x000009b0
        /*02e0*/ 	.word	0x000000ff
        /*02e4*/ 	.word	0x000404d8
        /*02e8*/ 	.short	0x0100
        /*02ea*/ 	.byte	0x08
	.zero		1


	//   ....[29]....
        /*02ec*/ 	.word	0x000009c0
        /*02f0*/ 	.word	0x000000ff
        /*02f4*/ 	.word	0x000404f8
        /*02f8*/ 	.short	0x0100
        /*02fa*/ 	.byte	0x08
	.zero		1


	//   ....[30]....
        /*02fc*/ 	.word	0x00000ac0
        /*0300*/ 	.word	0x000000ff
        /*0304*/ 	.word	0x000404b0
        /*0308*/ 	.short	0x0100
        /*030a*/ 	.byte	0x06
	.zero		1


	//   ....[31]....
        /*030c*/ 	.word	0x00001240
        /*0310*/ 	.word	0x000000ff
        /*0314*/ 	.word	0x00040450
        /*0318*/ 	.short	0x010a
        /*031a*/ 	.byte	0x04
	.zero		1


	//   ....[32]....
        /*031c*/ 	.word	0x000012f0
        /*0320*/ 	.word	0x000000ff
        /*0324*/ 	.word	0x00040400
        /*0328*/ 	.short	0x010a
        /*032a*/ 	.byte	0x05
	.zero		1


	//   ....[33]....
        /*032c*/ 	.word	0x00001310
        /*0330*/ 	.word	0x000000ff
        /*0334*/ 	.word	0xfffffff8
        /*0338*/ 	.short	0x010a
        /*033a*/ 	.byte	0x3b
	.zero		1


	//   ....[34]....
        /*033c*/ 	.word	0x00003ca0
        /*0340*/ 	.word	0x0000001a
        /*0344*/ 	.word	0x00000000
        /*0348*/ 	.short	0x0101
        /*034a*/ 	.byte	0x04
	.zero		1


	//   ....[35]....
        /*034c*/ 	.word	0x00003fd0
        /*0350*/ 	.word	0x000000ff
        /*0354*/ 	.word	0x00040400
        /*0358*/ 	.short	0x010a
        /*035a*/ 	.byte	0x06
	.zero		1


	//   ....[36]....
        /*035c*/ 	.word	0x00004ed0
        /*0360*/ 	.word	0x000000ff
        /*0364*/ 	.word	0x00000000
        /*0368*/ 	.short	0x0101
        /*036a*/ 	.byte	0x05
	.zero		1


	//   ....[37]....
        /*036c*/ 	.word	0x00005050
        /*0370*/ 	.word	0x000000ff
        /*0374*/ 	.word	0x00040400
        /*0378*/ 	.short	0x010a
        /*037a*/ 	.byte	0x06
	.zero		1


	//   ....[38]....
        /*037c*/ 	.word	0x00007260
        /*0380*/ 	.word	0x000000ff
        /*0384*/ 	.word	0x00040400
        /*0388*/ 	.short	0x010a
        /*038a*/ 	.byte	0x07
	.zero		1


	//   ....[39]....
        /*038c*/ 	.word	0x00007900
        /*0390*/ 	.word	0x000000ff
        /*0394*/ 	.word	0x00040400
        /*0398*/ 	.short	0x010a
        /*039a*/ 	.byte	0x07
	.zero		1


	//   ....[40]....
        /*039c*/ 	.word	0x00008810
        /*03a0*/ 	.word	0x000000ff
        /*03a4*/ 	.word	0x00000000
        /*03a8*/ 	.short	0x0101
        /*03aa*/ 	.byte	0x07
	.zero		1


	//   ....[41]....
        /*03ac*/ 	.word	0x000088c0
        /*03b0*/ 	.word	0x000000ff
        /*03b4*/ 	.word	0x00000000
        /*03b8*/ 	.short	0x0101
        /*03ba*/ 	.byte	0x04
	.zero		1


	//   ....[42]....
        /*03bc*/ 	.word	0x00008a70
        /*03c0*/ 	.word	0x000000ff
        /*03c4*/ 	.word	0x00040400
        /*03c8*/ 	.short	0x010a
        /*03ca*/ 	.byte	0x06
	.zero		1


	//   ....[43]....
        /*03cc*/ 	.word	0x0000b490
        /*03d0*/ 	.word	0x000000ff
        /*03d4*/ 	.word	0x00040400
        /*03d8*/ 	.short	0x010a
        /*03da*/ 	.byte	0x0a
	.zero		1


	//   ....[44]....
        /*03dc*/ 	.word	0x0000bbd0
        /*03e0*/ 	.word	0x000000ff
        /*03e4*/ 	.word	0x00040400
        /*03e8*/ 	.short	0x010a
        /*03ea*/ 	.byte	0x0a
	.zero		1


	//   ....[45]....
        /*03ec*/ 	.word	0x0000cac0
        /*03f0*/ 	.word	0x000000ff
        /*03f4*/ 	.word	0x00000000
        /*03f8*/ 	.short	0x0101
        /*03fa*/ 	.byte	0x0a
	.zero		1


	//   ....[46]....
        /*03fc*/ 	.word	0x0000cb70
        /*0400*/ 	.word	0x000000ff
        /*0404*/ 	.word	0x00000000
        /*0408*/ 	.short	0x0101
        /*040a*/ 	.byte	0x04
	.zero		1


	//   ....[47]....
        /*040c*/ 	.word	0x0000cd20
        /*0410*/ 	.word	0x000000ff
        /*0414*/ 	.word	0x00000000
        /*0418*/ 	.short	0x0101
        /*041a*/ 	.byte	0x05
	.zero		1


	//   ....[48]....
        /*041c*/ 	.word	0x0000cda0
        /*0420*/ 	.word	0x000000ff
        /*0424*/ 	.word	0x00000000
        /*0428*/ 	.short	0x0101
        /*042a*/ 	.byte	0x04
	.zero		1


	//   ....[49]....
        /*042c*/ 	.word	0x0000d4a0
        /*0430*/ 	.word	0x000000ff
        /*0434*/ 	.word	0x00000008
        /*0438*/ 	.short	0x010a
        /*043a*/ 	.byte	0x3b
	.zero		1


	//   ....[50]....
        /*043c*/ 	.word	0x0000ef50
        /*0440*/ 	.word	0x00000000
        /*0444*/ 	.word	0x00040490
        /*0448*/ 	.short	0x0101
        /*044a*/ 	.byte	0x25
	.zero		1


	//   ....[51]....
        /*044c*/ 	.word	0x0000f310
        /*0450*/ 	.word	0x00000007
        /*0454*/ 	.word	0x00040460
        /*0458*/ 	.short	0x010a
        /*045a*/ 	.byte	0x3f
	.zero		1


	//   ....[52]....
        /*045c*/ 	.word	0x0000f6e0
        /*0460*/ 	.word	0x00000007
        /*0464*/ 	.word	0x000404b0
        /*0468*/ 	.short	0x0101
        /*046a*/ 	.byte	0x3f
	.zero		1


	//   ....[53]....
        /*046c*/ 	.word	0x0000f6f0
        /*0470*/ 	.word	0x00000007
        /*0474*/ 	.word	0x000404b0
        /*0478*/ 	.short	0x010a
        /*047a*/ 	.byte	0x3f
	.zero		1


	//   ....[54]....
        /*047c*/ 	.word	0x0000f790
        /*0480*/ 	.word	0x00000004
        /*0484*/ 	.word	0x00040460
        /*0488*/ 	.short	0x010a
        /*048a*/ 	.byte	0x3f
	.zero		1


	//   ....[55]....
        /*048c*/ 	.word	0x0000fe50
        /*0490*/ 	.word	0x00000008
        /*0494*/ 	.word	0x00040428
        /*0498*/ 	.short	0x010a
        /*049a*/ 	.byte	0x3f
	.zero		1


	//   ....[56]....
        /*049c*/ 	.word	0x00010200
        /*04a0*/ 	.word	0x00000004
        /*04a4*/ 	.word	0x000404b0
        /*04a8*/ 	.short	0x0101
        /*04aa*/ 	.byte	0x3f
	.zero		1


	//   ....[57]....
        /*04ac*/ 	.word	0x00010210
        /*04b0*/ 	.word	0x00000004
        /*04b4*/ 	.word	0x000404b0
        /*04b8*/ 	.short	0x010a
        /*04ba*/ 	.byte	0x3f
	.zero		1


	//   ....[58]....
        /*04bc*/ 	.word	0x000102c0
        /*04c0*/ 	.word	0x00000007
        /*04c4*/ 	.word	0x00040428
        /*04c8*/ 	.short	0x010a
        /*04ca*/ 	.byte	0x3f
	.zero		1


	//   ....[59]....
        /*04cc*/ 	.word	0x00010700
        /*04d0*/ 	.word	0x00000007
        /*04d4*/ 	.word	0x00040428
        /*04d8*/ 	.short	0x010a
        /*04da*/ 	.byte	0x3f
	.zero		1


	//   ....[60]....
        /*04dc*/ 	.word	0x00010ad0
        /*04e0*/ 	.word	0x00000007
        /*04e4*/ 	.word	0x00040428
        /*04e8*/ 	.short	0x010a
        /*04ea*/ 	.byte	0x3f
	.zero		1


	//   ....[61]....
        /*04ec*/ 	.word	0x00010ef0
        /*04f0*/ 	.word	0x00000003
        /*04f4*/ 	.word	0x00040450
        /*04f8*/ 	.short	0x010a
        /*04fa*/ 	.byte	0x3f
	.zero		1


	//   ....[62]....
        /*04fc*/ 	.word	0x00010f50
        /*0500*/ 	.word	0x00000005
        /*0504*/ 	.word	0x00040400
        /*0508*/ 	.short	0x010a
        /*050a*/ 	.byte	0x3f
	.zero		1


	//   ....[63]....
        /*050c*/ 	.word	0x00010fb0
        /*0510*/ 	.word	0x00000000
        /*0514*/ 	.word	0xfffffff8
        /*0518*/ 	.short	0x010a
        /*051a*/ 	.byte	0x3f
	.zero		1


	//   ....[64]....
        /*051c*/ 	.word	0x00011010
        /*0520*/ 	.word	0x00000009
        /*0524*/ 	.word	0x00040400
        /*0528*/ 	.short	0x010a
        /*052a*/ 	.byte	0x3f
	.zero		1


	//   ....[65]....
        /*052c*/ 	.word	0x00011070
        /*0530*/ 	.word	0x00000006
        /*0534*/ 	.word	0x00040400
        /*0538*/ 	.short	0x010a
        /*053a*/ 	.byte	0x3f
	.zero		1


	//   ....[66]....
        /*053c*/ 	.word	0x000110d0
        /*0540*/ 	.word	0x00000008
        /*0544*/ 	.word	0x00040400
        /*0548*/ 	.short	0x010a
        /*054a*/ 	.byte	0x3f
	.zero		1


	//   ....[67]....
        /*054c*/ 	.word	0x00011130
        /*0550*/ 	.word	0x00000006
        /*0554*/ 	.word	0x00040400
        /*0558*/ 	.short	0x010a
        /*055a*/ 	.byte	0x3f
	.zero		1


	//   ....[68]....
        /*055c*/ 	.word	0x00011190
        /*0560*/ 	.word	0x00000009
        /*0564*/ 	.word	0x00040400
        /*0568*/ 	.short	0x010a
        /*056a*/ 	.byte	0x3f
	.zero		1


	//   ....[69]....
        /*056c*/ 	.word	0x000111f0
        /*0570*/ 	.word	0x00000003
        /*0574*/ 	.word	0x00000008
        /*0578*/ 	.short	0x010a
        /*057a*/ 	.byte	0x3f
	.zero		1


	//   ....[70]....
        /*057c*/ 	.word	0x000112c0
        /*0580*/ 	.word	0x00000007
        /*0584*/ 	.word	0x00040460
        /*0588*/ 	.short	0x010a
        /*058a*/ 	.byte	0x3f
	.zero		1


	//   ....[71]....
        /*058c*/ 	.word	0x00011310
        /*0590*/ 	.word	0x00000007
        /*0594*/ 	.word	0x000404b0
        /*0598*/ 	.short	0x010a
        /*059a*/ 	.byte	0x3f
	.zero		1


	//   ....[72]....
        /*059c*/ 	.word	0x00011360
        /*05a0*/ 	.word	0x00000004
        /*05a4*/ 	.word	0x00040460
        /*05a8*/ 	.short	0x010a
        /*05aa*/ 	.byte	0x3f
	.zero		1


	//   ....[73]....
        /*05ac*/ 	.word	0x00011430
        /*05b0*/ 	.word	0x00000008
        /*05b4*/ 	.word	0x00040428
        /*05b8*/ 	.short	0x010a
        /*05ba*/ 	.byte	0x3f
	.zero		1


	//   ....[74]....
        /*05bc*/ 	.word	0x00011480
        /*05c0*/ 	.word	0x00000004
        /*05c4*/ 	.word	0x000404b0
        /*05c8*/ 	.short	0x010a
        /*05ca*/ 	.byte	0x3f
	.zero		1


	//   ....[75]....
        /*05cc*/ 	.word	0x000114d0
        /*05d0*/ 	.word	0x00000007
        /*05d4*/ 	.word	0x00040428
        /*05d8*/ 	.short	0x010a
        /*05da*/ 	.byte	0x3f
	.zero		1


	//   ....[76]....
        /*05dc*/ 	.word	0x00011520
        /*05e0*/ 	.word	0x00000007
        /*05e4*/ 	.word	0x00040428
        /*05e8*/ 	.short	0x010a
        /*05ea*/ 	.byte	0x3f
	.zero		1


	//   ....[77]....
        /*05ec*/ 	.word	0x00011570
        /*05f0*/ 	.word	0x00000007
        /*05f4*/ 	.word	0x00040428
        /*05f8*/ 	.short	0x010a
        /*05fa*/ 	.byte	0x3f
	.zero		1


	//----- nvinfo : EIATTR_NUM_MBARRIERS
	.align		4
.L_38:
        /*05fc*/ 	.byte	0x03, 0x38
        /*05fe*/ 	.short	0x001f


	//----- nvinfo : EIATTR_EXIT_INSTR_OFFSETS
	.align		4
        /*0600*/ 	.byte	0x04, 0x1c
        /*0602*/ 	.short	(.L_40 - .L_39)


	//   ....[0]....
.L_39:
        /*0604*/ 	.word	0x00000b20


	//   ....[1]....
        /*0608*/ 	.word	0x00000b90


	//   ....[2]....
        /*060c*/ 	.word	0x0000ef80


	//   ....[3]....
        /*0610*/ 	.word	0x0000efe0


	//   ....[4]....
        /*0614*/ 	.word	0x0000f010


	//   ....[5]....
        /*0618*/ 	.word	0x0000fb50


	//   ....[6]....
        /*061c*/ 	.word	0x0000fb80


	//   ....[7]....
        /*0620*/ 	.word	0x00010ed0


	//----- nvinfo : EIATTR_MAX_THREADS
	.align		4
.L_40:
        /*0624*/ 	.byte	0x04, 0x05
        /*0626*/ 	.short	(.L_42 - .L_41)
.L_41:
        /*0628*/ 	.word	0x00000180
        /*062c*/ 	.word	0x00000001
        /*0630*/ 	.word	0x00000001


	//----- nvinfo : EIATTR_CRS_STACK_SIZE
	.align		4
.L_42:
        /*0634*/ 	.byte	0x04, 0x1e
        /*0636*/ 	.short	(.L_44 - .L_43)
.L_43:
        /*0638*/ 	.word	0x00000000


	//----- nvinfo : EIATTR_CBANK_PARAM_SIZE
	.align		4
.L_44:
        /*063c*/ 	.byte	0x03, 0x19
        /*063e*/ 	.short	0x0870


	//----- nvinfo : EIATTR_PARAM_CBANK
	.align		4
        /*0640*/ 	.byte	0x04, 0x0a
        /*0642*/ 	.short	(.L_46 - .L_45)
	.align		4
.L_45:
        /*0644*/ 	.word	index@(.nv.constant0._ZN7cutlass13device_kernelINS_4fmha6kernel28FmhaKernelTmaWarpSpecializedINS1_10collective30FmhaMainloopTmaWarpSpecializedINS_10bfloat16_tEffN4cute5tupleIJNS7_1CILi128EEESA_NS9_ILi160EEEEEENS8_IJiNS9_ILi1EEENS8_IJiiEEEEEESF_SF_NS4_14ResidualFusionEJNS2_6OptionILNS2_3TagE0ENS9_ILb1EEEEENSH_ILSI_2ESJ_EEEEENS4_15FmhaFwdEpilogueIS6_fNS8_IJNS9_ILi64EEESB_SA_EEEEENS2_23PersistentTileSchedulerEJSK_SL_EEEEEvNT_6ParamsE)
        /*0648*/ 	.short	0x0210
        /*064a*/ 	.short	0x0870


	//----- nvinfo : EIATTR_SW_WAR
	.align		4
.L_46:
        /*064c*/ 	.byte	0x04, 0x36
        /*064e*/ 	.short	(.L_48 - .L_47)
.L_47:
        /*0650*/ 	.word	0x00000008
.L_48:


//--------------------- .nv.callgraph             --------------------------
	.section	.nv.callgraph,"",@"SHT_CUDA_CALLGRAPH"
	.align	4
	.sectionentsize	8
	.align		4
        /*0000*/ 	.word	0x00000000
	.align		4
        /*0004*/ 	.word	0xffffffff
	.align		4
        /*0008*/ 	.word	index@(_ZN7cutlass13device_kernelINS_4fmha6kernel28FmhaKernelTmaWarpSpecializedINS1_10collective30FmhaMainloopTmaWarpSpecializedINS_10bfloat16_tEffN4cute5tupleIJNS7_1CILi128EEESA_NS9_ILi160EEEEEENS8_IJiNS9_ILi1EEENS8_IJiiEEEEEESF_SF_NS4_14ResidualFusionEJNS2_6OptionILNS2_3TagE0ENS9_ILb1EEEEENSH_ILSI_2ESJ_EEEEENS4_15FmhaFwdEpilogueIS6_fNS8_IJNS9_ILi64EEESB_SA_EEEEENS2_23PersistentTileSchedulerEJSK_SL_EEEEEvNT_6ParamsE)
	.align		4
        /*000c*/ 	.word	index@(__assertfail)
	.align		4
        /*0010*/ 	.word	0x00000000
	.align		4
        /*0014*/ 	.word	0xfffffffe
	.align		4
        /*0018*/ 	.word	0x00000000
	.align		4
        /*001c*/ 	.word	0xfffffffd
	.align		4
        /*0020*/ 	.word	0x00000000
	.align		4
        /*0024*/ 	.word	0xfffffffc


//--------------------- .nv.constant4             --------------------------
	.section	.nv.constant4,"a",@progbits
	.align	8
	.align		8
.nv.constant4:
        /*0000*/ 	.dword	__assertfail
	.align		8
        /*0008*/ 	.dword	__unnamed_1
	.align		8
        /*0010*/ 	.dword	__unnamed_2
	.align		8
        /*0018*/ 	.dword	_ZN39_INTERNAL_c8e6ed61_4_k_cu_88321c02_32994cuda3std3__45__cpo5beginE
	.align		8
        /*0020*/ 	.dword	_ZN39_INTERNAL_c8e6ed61_4_k_cu_88321c02_32994cuda3std3__45__cpo3endE
	.align		8
        /*0028*/ 	.dword	_ZN39_INTERNAL_c8e6ed61_4_k_cu_88321c02_32994cuda3std3__45__cpo6cbeginE
	.align		8
        /*0030*/ 	.dword	_ZN39_INTERNAL_c8e6ed61_4_k_cu_88321c02_32994cuda3std3__45__cpo4cendE
	.align		8
        /*0038*/ 	.dword	_ZN39_INTERNAL_c8e6ed61_4_k_cu_88321c02_32994cuda3std3__441_GLOBAL__N__c8e6ed61_4_k_cu_88321c02_32996ignoreE
	.align		8
        /*0040*/ 	.dword	_ZN39_INTERNAL_c8e6ed61_4_k_cu_88321c02_32994cuda3std3__419piecewise_constructE
	.align		8
        /*0048*/ 	.dword	_ZN39_INTERNAL_c8e6ed61_4_k_cu_88321c02_32994cuda3std3__48in_placeE
	.align		8
        /*0050*/ 	.dword	_ZN39_INTERNAL_c8e6ed61_4_k_cu_88321c02_32994cuda3std6ranges3__45__cpo4swapE
	.align		8
        /*0058*/ 	.dword	_ZN39_INTERNAL_c8e6ed61_4_k_cu_88321c02_32994cuda3std6ranges3__45__cpo9iter_moveE
	.align		8
        /*0060*/ 	.dword	_ZN39_INTERNAL_c8e6ed61_4_k_cu_88321c02_32994cute7productE
	.align		8
        /*0068*/ 	.dword	_ZN39_INTERNAL_c8e6ed61_4_k_cu_88321c02_32994cute1_E
	.align		8
        /*0070*/ 	.dword	$str$24
	.align		8
        /*0078*/ 	.dword	$str$25


//--------------------- .text._ZN7cutlass13device_kernelINS_4fmha6kernel28FmhaKernelTmaWarpSpecializedINS1_10collective30FmhaMainloopTmaWarpSpecializedINS_10bfloat16_tEffN4cute5tupleIJNS7_1CILi128EEESA_NS9_ILi160EEEEEENS8_IJiNS9_ILi1EEENS8_IJiiEEEEEESF_SF_NS4_14ResidualFusionEJNS2_6OptionILNS2_3TagE0ENS9_ILb1EEEEENSH_ILSI_2ESJ_EEEEENS4_15FmhaFwdEpilogueIS6_fNS8_IJNS9_ILi64EEESB_SA_EEEEENS2_23PersistentTileSchedulerEJSK_SL_EEEEEvNT_6ParamsE --------------------------
	.section	.text._ZN7cutlass13device_kernelINS_4fmha6kernel28FmhaKernelTmaWarpSpecializedINS1_10collective30FmhaMainloopTmaWarpSpecializedINS_10bfloat16_tEffN4cute5tupleIJNS7_1CILi128EEESA_NS9_ILi160EEEEEENS8_IJiNS9_ILi1EEENS8_IJiiEEEEEESF_SF_NS4_14ResidualFusionEJNS2_6OptionILNS2_3TagE0ENS9_ILb1EEEEENSH_ILSI_2ESJ_EEEEENS4_15FmhaFwdEpilogueIS6_fNS8_IJNS9_ILi64EEESB_SA_EEEEENS2_23PersistentTileSchedulerEJSK_SL_EEEEEvNT_6ParamsE,"ax",@progbits
	.align	128
.text._ZN7cutlass13device_kernelINS_4fmha6kernel28FmhaKernelTmaWarpSpecializedINS1_10collective30FmhaMainloopTmaWarpSpecializedINS_10bfloat16_tEffN4cute5tupleIJNS7_1CILi128EEESA_NS9_ILi160EEEEEENS8_IJiNS9_ILi1EEENS8_IJiiEEEEEESF_SF_NS4_14ResidualFusionEJNS2_6OptionILNS2_3TagE0ENS9_ILb1EEEEENSH_ILSI_2ESJ_EEEEENS4_15FmhaFwdEpilogueIS6_fNS8_IJNS9_ILi64EEESB_SA_EEEEENS2_23PersistentTileSchedulerEJSK_SL_EEEEEvNT_6ParamsE:
        .type           _ZN7cutlass13device_kernelINS_4fmha6kernel28FmhaKernelTmaWarpSpecializedINS1_10collective30FmhaMainloopTmaWarpSpecializedINS_10bfloat16_tEffN4cute5tupleIJNS7_1CILi128EEESA_NS9_ILi160EEEEEENS8_IJiNS9_ILi1EEENS8_IJiiEEEEEESF_SF_NS4_14ResidualFusionEJNS2_6OptionILNS2_3TagE0ENS9_ILb1EEEEENSH_ILSI_2ESJ_EEEEENS4_15FmhaFwdEpilogueIS6_fNS8_IJNS9_ILi64EEESB_SA_EEEEENS2_23PersistentTileSchedulerEJSK_SL_EEEEEvNT_6ParamsE,@function
        .size           _ZN7cutlass13device_kernelINS_4fmha6kernel28FmhaKernelTmaWarpSpecializedINS1_10collective30FmhaMainloopTmaWarpSpecializedINS_10bfloat16_tEffN4cute5tupleIJNS7_1CILi128EEESA_NS9_ILi160EEEEEENS8_IJiNS9_ILi1EEENS8_IJiiEEEEEESF_SF_NS4_14ResidualFusionEJNS2_6OptionILNS2_3TagE0ENS9_ILb1EEEEENSH_ILSI_2ESJ_EEEEENS4_15FmhaFwdEpilogueIS6_fNS8_IJNS9_ILi64EEESB_SA_EEEEENS2_23PersistentTileSchedulerEJSK_SL_EEEEEvNT_6ParamsE,(.L_x_151 - _ZN7cutlass13device_kernelINS_4fmha6kernel28FmhaKernelTmaWarpSpecializedINS1_10collective30FmhaMainloopTmaWarpSpecializedINS_10bfloat16_tEffN4cute5tupleIJNS7_1CILi128EEESA_NS9_ILi160EEEEEENS8_IJiNS9_ILi1EEENS8_IJiiEEEEEESF_SF_NS4_14ResidualFusionEJNS2_6OptionILNS2_3TagE0ENS9_ILb1EEEEENSH_ILSI_2ESJ_EEEEENS4_15FmhaFwdEpilogueIS6_fNS8_IJNS9_ILi64EEESB_SA_EEEEENS2_23PersistentTileSchedulerEJSK_SL_EEEEEvNT_6ParamsE)
        .other          _ZN7cutlass13device_kernelINS_4fmha6kernel28FmhaKernelTmaWarpSpecializedINS1_10collective30FmhaMainloopTmaWarpSpecializedINS_10bfloat16_tEffN4cute5tupleIJNS7_1CILi128EEESA_NS9_ILi160EEEEEENS8_IJiNS9_ILi1EEENS8_IJiiEEEEEESF_SF_NS4_14ResidualFusionEJNS2_6OptionILNS2_3TagE0ENS9_ILb1EEEEENSH_ILSI_2ESJ_EEEEENS4_15FmhaFwdEpilogueIS6_fNS8_IJNS9_ILi64EEESB_SA_EEEEENS2_23PersistentTileSchedulerEJSK_SL_EEEEEvNT_6ParamsE,@"STO_CUDA_ENTRY STV_DEFAULT"
_ZN7cutlass13device_kernelINS_4fmha6kernel28FmhaKernelTmaWarpSpecializedINS1_10collective30FmhaMainloopTmaWarpSpecializedINS_10bfloat16_tEffN4cute5tupleIJNS7_1CILi128EEESA_NS9_ILi160EEEEEENS8_IJiNS9_ILi1EEENS8_IJiiEEEEEESF_SF_NS4_14ResidualFusionEJNS2_6OptionILNS2_3TagE0ENS9_ILb1EEEEENSH_ILSI_2ESJ_EEEEENS4_15FmhaFwdEpilogueIS6_fNS8_IJNS9_ILi64EEESB_SA_EEEEENS2_23PersistentTileSchedulerEJSK_SL_EEEEEvNT_6ParamsE:
[----:B------:R-:W1:Y:S01]  /*0000*/  LDC R1, c[0x0][0x28] ;  /* 0x00000a00ff017b82 */ /* 0x000e620000000800 */
[----:B------:R-:W2:Y:S07]  /*0010*/  S2R R2, SR_TID.X ;  /* 0x0000000000027919 */ /* 0x000eae0000002100 */
[----:B------:R-:W3:Y:S01]  /*0020*/  S2UR UR6, SR_CTAID.X ;  /* 0x00000000000679c3 */ /* 0x000ee20000002500 */
[----:B------:R-:W-:Y:S01]  /*0030*/  ELECT P1, URZ, PT ;  /* 0x00000000003f782f */ /* 0x000fe20003820000 */
[----:B------:R-:W-:Y:S01]  /*0040*/  BSSY B0, `(.L_x_0) ;  /* 0x0000018000007945 */ /* 0x000fe20003800000 */
[----:B---3--:R-:W-:-:S02]  /*0050*/  MOV R17, UR6 ;  /* 0x0000000600117c02 */ /* 0x008fc40008000f00 */
[----:B--2---:R-:W-:-:S05]  /*0060*/  SHF.R.U32.HI R0, RZ, 0x5, R2 ;  /* 0x00000005ff007819 */ /* 0x004fca0000011602 */
[----:B------:R-:W2:Y:S02]  /*0070*/  SHFL.IDX PT, R3, R0, RZ, 0x1f ;  /* 0x00001fff00037589 */ /* 0x000ea400000e0000 */
[----:B--2---:R-:W-:Y:S02]  /*0080*/  R2UR UR4, R3 ;  /* 0x00000000030472ca */ /* 0x004fe400000e0000 */
[----:B------:R-:W-:-:S06]  /*0090*/  SHF.R.U32.HI R3, RZ, 0x7, R2 ;  /* 0x00000007ff037819 */ /* 0x000fcc0000011602 */
[----:B------:R-:W2:Y:S05]  /*00a0*/  SHFL.IDX PT, R3, R3, RZ, 0x1f ;  /* 0x00001fff03037589 */ /* 0x000eaa00000e0000 */
[----:B------:R-:W-:Y:S02]  /*00b0*/  USHF.R.S32.HI UR5, URZ, 0x1f, UR4 ;  /* 0x0000001f3f057899 */ /* 0x000fe40008011404 */
[----:B------:R-:W-:Y:S02]  /*00c0*/  ISETP.EQ.AND P2, PT, RZ, UR4, P1 ;  /* 0x00000004ff007c0c */ /* 0x000fe40008f42270 */
[----:B------:R-:W-:-:S04]  /*00d0*/  ULEA.HI UR5, UR5, UR4, URZ, 0x2 ;  /* 0x0000000405057291 */ /* 0x000fc8000f8f103f */
[----:B------:R-:W-:-:S04]  /*00e0*/  ULOP3.LUT UR5, UR5, 0xfffffffc, URZ, 0xc0, !UPT ;  /* 0xfffffffc05057892 */ /* 0x000fc8000f8ec03f */
[----:B------:R-:W-:-:S03]  /*00f0*/  UIADD3 UR5, UR4, -UR5, URZ ;  /* 0x8000000504057290 */ /* 0x000fc6000fffe03f */
[----:B-1----:R-:W-:Y:S09]  /*0100*/  @!P2 BRA `(.L_x_1) ;  /* 0x00000000002ca947 */ /* 0x002ff20003800000 */
[----:B------:R-:W-:Y:S02]  /*0110*/  ULDC.64 UR6, c[0x0][0x198] ;  /* 0x0000660000067ab9 */ /* 0x000fe40000000a00 */
[----:B------:R-:W-:Y:S02]  /*0120*/  UIADD3 UR8, UP0, UR6, 0xf0, URZ ;  /* 0x000000f006087890 */ /* 0x000fe4000ff1e03f */
[----:B------:R-:W-:Y:S02]  /*0130*/  UIADD3 UR10, UP1, UR6, 0x1f0, URZ ;  /* 0x000001f0060a7890 */ /* 0x000fe4000ff3e03f */
[----:B------:R-:W-:Y:S02]  /*0140*/  UIADD3 UR6, UP2, UR6, 0x2f0, URZ ;  /* 0x000002f006067890 */ /* 0x000fe4000ff5e03f */
[----:B------:R-:W-:Y:S02]  /*0150*/  UIADD3.X UR9, URZ, UR7, URZ, UP0, !UPT ;  /* 0x000000073f097290 */ /* 0x000fe400087fe43f */
[----:B------:R-:W-:-:S02]  /*0160*/  UIADD3.X UR11, URZ, UR7, URZ, UP1, !UPT ;  /* 0x000000073f0b7290 */ /* 0x000fc40008ffe43f */
[----:B------:R-:W-:-:S05]  /*0170*/  UIADD3.X UR7, URZ, UR7, URZ, UP2, !UPT ;  /* 0x000000073f077290 */ /* 0x000fca00097fe43f */
[----:B------:R1:W-:Y:S02]  /*0180*/  UTMACCTL.PF [UR8] ;  /* 0x00000000080079b9 */ /* 0x0003e40008040000 */
[----:B------:R1:W-:Y:S02]  /*0190*/  UTMACCTL.PF [UR10] ;  /* 0x000000000a0079b9 */ /* 0x0003e40008040000 */
[----:B------:R1:W-:Y:S02]  /*01a0*/  UTMACCTL.PF [UR6] ;  /* 0x00000000060079b9 */ /* 0x0003e40008040000 */
[----:B-1----:R-:W-:Y:S01]  /*01b0*/  NOP ;  /* 0x0000000000007918 */ /* 0x002fe20000000000 */
.L_x_1:
[----:B------:R-:W-:Y:S05]  /*01c0*/  BSYNC B0 ;  /* 0x0000000000007941 */ /* 0x000fea0003800000 */
.L_x_0:
[----:B------:R-:W1:Y:S01]  /*01d0*/  SHFL.IDX PT, R4, R0, RZ, 0x1f ;  /* 0x00001fff00047589 */ /* 0x000e6200000e0000 */
[----:B--2---:R-:W-:Y:S01]  /*01e0*/  R2UR UR57, R3 ;  /* 0x00000000033972ca */ /* 0x004fe200000e0000 */
[----:B------:R-:W-:Y:S02]  /*01f0*/  UISETP.NE.AND UP0, UPT, UR5, 0x1, UPT ;  /* 0x000000010500788c */ /* 0x000fe4000bf05270 */
[----:B------:R-:W-:-:S10]  /*0200*/  UISETP.NE.AND UP1, UPT, UR5, 0x2, UPT ;  /* 0x000000020500788c */ /* 0x000fd4000bf25270 */
[----:B------:R-:W-:Y:S02]  /*0210*/  UIADD3 UR10, UR57, -0x1, URZ ;  /* 0xffffffff390a7890 */ /* 0x000fe4000fffe03f */
[----:B------:R-:W-:Y:S02]  /*0220*/  UISETP.EQ.AND UP2, UPT, UR57, URZ, !UP0 ;  /* 0x0000003f3900728c */ /* 0x000fe4000c742270 */
[----:B------:R-:W-:Y:S02]  /*0230*/  UISETP.EQ.AND UP3, UPT, UR57, URZ, !UP1 ;  /* 0x0000003f3900728c */ /* 0x000fe4000cf62270 */
[----:B------:R-:W-:Y:S02]  /*0240*/  UISETP.GE.U32.AND UP4, UPT, UR10, 0x4, UPT ;  /* 0x000000040a00788c */ /* 0x000fe4000bf86070 */
[----:B------:R-:W-:Y:S01]  /*0250*/  USEL UR61, URZ, 0x1, !UP2 ;  /* 0x000000013f3d7887 */ /* 0x000fe2000d000000 */
[----:B-1----:R-:W-:Y:S01]  /*0260*/  ISETP.NE.AND P0, PT, R4, RZ, PT ;  /* 0x000000ff0400720c */ /* 0x002fe20003f05270 */
[----:B------:R-:W-:Y:S01]  /*0270*/  USEL UR60, URZ, 0x1, !UP3 ;  /* 0x000000013f3c7887 */ /* 0x000fe2000d800000 */
[----:B------:R-:W-:Y:S01]  /*0280*/  MOV R4, UR5 ;  /* 0x0000000500047c02 */ /* 0x000fe20008000f00 */
[----:B------:R-:W-:-:S02]  /*0290*/  USEL UR61, UR61, 0x2, UP4 ;  /* 0x000000023d3d7887 */ /* 0x000fc4000a000000 */
[----:B------:R-:W-:-:S08]  /*02a0*/  USEL UR60, UR60, 0x2, UP4 ;  /* 0x000000023c3c7887 */ /* 0x000fd0000a000000 */
[----:B------:R-:W-:Y:S05]  /*02b0*/  @P0 BRA `(.L_x_2) ;  /* 0x0000000000480947 */ /* 0x000fea0003800000 */
[----:B------:R-:W1:Y:S01]  /*02c0*/  S2UR UR8, SR_CgaCtaId ;  /* 0x00000000000879c3 */ /* 0x000e620000008800 */
[----:B------:R-:W-:Y:S01]  /*02d0*/  UMOV UR4, 0x400 ;  /* 0x0000040000047882 */ /* 0x000fe20000000000 */
[----:B------:R-:W-:Y:S01]  /*02e0*/  UMOV UR5, 0x1 ;  /* 0x0000000100057882 */ /* 0x000fe20000000000 */
[----:B------:R-:W-:Y:S01]  /*02f0*/  UMOV UR6, 0x80 ;  /* 0x0000008000067882 */ /* 0x000fe20000000000 */
[----:B------:R-:W-:Y:S01]  /*0300*/  ELECT P0, URZ, PT ;  /* 0x00000000003f782f */ /* 0x000fe20003800000 */
[----:B------:R-:W-:-:S04]  /*0310*/  UIADD3 UR6, -UR6, 0x100000, URZ ;  /* 0x0010000006067890 */ /* 0x000fc8000fffe13f */
[----:B------:R-:W-:Y:S02]  /*0320*/  USHF.L.U32 UR7, UR6, 0xb, URZ ;  /* 0x0000000b06077899 */ /* 0x000fe4000800063f */
[----:B------:R-:W-:Y:S02]  /*0330*/  USHF.L.U32 UR6, UR6, 0x1, URZ ;  /* 0x0000000106067899 */ /* 0x000fe4000800063f */
[----:B-1----:R-:W-:Y:S02]  /*0340*/  ULEA UR8, UR8, UR4, 0x18 ;  /* 0x0000000408087291 */ /* 0x002fe4000f8ec03f */
[----:B------:R-:W-:-:S04]  /*0350*/  UIADD3 UR4, -UR5, 0x100000, URZ ;  /* 0x0010000005047890 */ /* 0x000fc8000fffe13f */
[----:B------:R-:W-:Y:S02]  /*0360*/  USHF.L.U32 UR5, UR4, 0xb, URZ ;  /* 0x0000000b04057899 */ /* 0x000fe4000800063f */
[----:B------:R-:W-:Y:S01]  /*0370*/  USHF.L.U32 UR4, UR4, 0x1, URZ ;  /* 0x0000000104047899 */ /* 0x000fe2000800063f */
[----:B------:R-:W1:Y:S11]  /*0380*/  FENCE.VIEW.ASYNC.S ;  /* 0x00000000000073c6 */ /* 0x000e760000000000 */
[----:B-1----:R1:W2:Y:S01]  /*0390*/  SYNCS.EXCH.64 URZ, [UR8+0x40450], UR4 ;  /* 0x04045004083f75b2 */ /* 0x0022a20008000100 */
[----:B------:R1:W3:Y:S01]  /*03a0*/  SYNCS.EXCH.64 URZ, [UR8+0x40460], UR6 ;  /* 0x04046006083f75b2 */ /* 0x0002e20008000100 */
[----:B------:R1:W4:Y:S01]  /*03b0*/  SYNCS.EXCH.64 URZ, [UR8+0x40458], UR4 ;  /* 0x04045804083f75b2 */ /* 0x0003220008000100 */
[----:B------:R1:W1:Y:S01]  /*03c0*/  SYNCS.EXCH.64 URZ, [UR8+0x40468], UR6 ;  /* 0x04046806083f75b2 */ /* 0x0002620008000100 */
[----:B------:R-:W-:Y:S01]  /*03d0*/  NOP ;  /* 0x0000000000007918 */ /* 0x000fe20000000000 */
.L_x_2:
[----:B------:R-:W5:Y:S01]  /*03e0*/  SHFL.IDX PT, R3, R0, RZ, 0x1f ;  /* 0x00001fff00037589 */ /* 0x000f6200000e0000 */
[----:B------:R-:W-:Y:S01]  /*03f0*/  NOP ;  /* 0x0000000000007918 */ /* 0x000fe20000000000 */
[----:B-----5:R-:W-:-:S13]  /*0400*/  ISETP.NE.AND P0, PT, R3, RZ, PT ;  /* 0x000000ff0300720c */ /* 0x020fda0003f05270 */
[----:B------:R-:W-:Y:S05]  /*0410*/  @P0 BRA `(.L_x_3) ;  /* 0x0000000000600947 */ /* 0x000fea0003800000 */
[----:B-1----:R-:W1:Y:S01]  /*0420*/  S2UR UR5, SR_CgaCtaId ;  /* 0x00000000000579c3 */ /* 0x002e620000008800 */
[----:B------:R-:W-:Y:S01]  /*0430*/  UMOV UR4, 0x400 ;  /* 0x0000040000047882 */ /* 0x000fe20000000000 */
[----:B------:R-:W-:Y:S01]  /*0440*/  UMOV UR6, 0x1 ;  /* 0x0000000100067882 */ /* 0x000fe20000000000 */
[----:B------:R-:W-:Y:S01]  /*0450*/  UMOV UR9, 0x100 ;  /* 0x0000010000097882 */ /* 0x000fe20000000000 */
[----:B------:R-:W-:-:S04]  /*0460*/  UIADD3 UR6, -UR6, 0x100000, URZ ;  /* 0x0010000006067890 */ /* 0x000fc8000fffe13f */
[----:B------:R-:W-:Y:S02]  /*0470*/  USHF.L.U32 UR7, UR6, 0xb, URZ ;  /* 0x0000000b06077899 */ /* 0x000fe4000800063f */
[----:B------:R-:W-:Y:S01]  /*0480*/  USHF.L.U32 UR6, UR6, 0x1, URZ ;  /* 0x0000000106067899 */ /* 0x000fe2000800063f */
[----:B------:R-:W-:Y:S01]  /*0490*/  ELECT P0, URZ, PT ;  /* 0x00000000003f782f */ /* 0x000fe20003800000 */
[----:B-1----:R-:W-:Y:S02]  /*04a0*/  ULEA UR8, UR5, UR4, 0x18 ;  /* 0x0000000405087291 */ /* 0x002fe4000f8ec03f */
[----:B------:R-:W-:-:S04]  /*04b0*/  UIADD3 UR4, -UR9, 0x100000, URZ ;  /* 0x0010000009047890 */ /* 0x000fc8000fffe13f */
[----:B------:R-:W-:Y:S02]  /*04c0*/  USHF.L.U32 UR5, UR4, 0xb, URZ ;  /* 0x0000000b04057899 */ /* 0x000fe4000800063f */
[----:B------:R-:W-:Y:S01]  /*04d0*/  USHF.L.U32 UR4, UR4, 0x1, URZ ;  /* 0x0000000104047899 */ /* 0x000fe2000800063f */
[----:B------:R-:W1:Y:S03]  /*04e0*/  FENCE.VIEW.ASYNC.S ;  /* 0x00000000000073c6 */ /* 0x000e660000000000 */
[----:B-1----:R1:W1:Y:S08]  /*04f0*/  SYNCS.EXCH.64 URZ, [UR8+0x40400], UR6 ;  /* 0x04040006083f75b2 */ /* 0x0022700008000100 */
[----:B------:R1:W1:Y:S01]  /*0500*/  SYNCS.EXCH.64 URZ, [UR8+0x40428], UR4 ;  /* 0x04042804083f75b2 */ /* 0x0002620008000100 */
        /* <DEDUP_REMOVED lines=8> */
[----:B------:R-:W-:Y:S01]  /*0590*/  NOP ;  /* 0x0000000000007918 */ /* 0x000fe20000000000 */
.L_x_3:
        /* <DEDUP_REMOVED lines=21> */
[----:B------:R-:W-:Y:S01]  /*06f0*/  NOP ;  /* 0x0000000000007918 */ /* 0x000fe20000000000 */
.L_x_4:
[----:B------:R-:W5:Y:S01]  /*0700*/  SHFL.IDX PT, R3, R0, RZ, 0x1f ;  /* 0x00001fff00037589 */ /* 0x000f6200000e0000 */
[----:B------:R-:W-:Y:S01]  /*0710*/  ELECT P0, URZ, PT ;  /* 0x00000000003f782f */ /* 0x000fe20003800000 */
[----:B------:R-:W-:Y:S01]  /*0720*/  NOP ;  /* 0x0000000000007918 */ /* 0x000fe20000000000 */
[----:B-1----:R-:W-:Y:S02]  /*0730*/  UMOV UR4, 0x80 ;  /* 0x0000008000047882 */ /* 0x002fe40000000000 */
[C---:B-----5:R-:W-:Y:S02]  /*0740*/  ISETP.NE.OR P0, PT, R3.reuse, RZ, !P0 ;  /* 0x000000ff0300720c */ /* 0x060fe40004705670 */
[----:B------:R-:W-:-:S11]  /*0750*/  ISETP.NE.AND P3, PT, R3, RZ, PT ;  /* 0x000000ff0300720c */ /* 0x000fd60003f65270 */
[----:B------:R-:W-:Y:S01]  /*0760*/  VOTEU.ALL UP2, P0 ;  /* 0x00000000003f7886 */ /* 0x000fe20000040000 */
[----:B------:R-:W-:Y:S01]  /*0770*/  VOTEU.ALL UP3, P0 ;  /* 0x00000000003f7886 */ /* 0x000fe20000060000 */
[----:B------:R-:W-:Y:S01]  /*0780*/  VOTEU.ALL UP4, P0 ;  /* 0x00000000003f7886 */ /* 0x000fe20000080000 */
[----:B------:R-:W-:Y:S02]  /*0790*/  VOTEU.ALL UP5, P0 ;  /* 0x00000000003f7886 */ /* 0x000fe400000a0000 */
[----:B------:R-:W1:Y:S01]  /*07a0*/  @!UP2 S2UR UR7, SR_CgaCtaId ;  /* 0x000000000007a9c3 */ /* 0x000e620000008800 */
[----:B------:R-:W-:Y:S01]  /*07b0*/  @!UP2 UMOV UR6, 0x400 ;  /* 0x000004000006a882 */ /* 0x000fe20000000000 */
[----:B------:R-:W-:-:S04]  /*07c0*/  @!UP2 UIADD3 UR4, -UR4, 0x100000, URZ ;  /* 0x001000000404a890 */ /* 0x000fc8000fffe13f */
[----:B------:R-:W-:Y:S02]  /*07d0*/  @!UP2 USHF.L.U32 UR5, UR4, 0xb, URZ ;  /* 0x0000000b0405a899 */ /* 0x000fe4000800063f */
[----:B------:R-:W-:Y:S02]  /*07e0*/  @!UP2 USHF.L.U32 UR4, UR4, 0x1, URZ ;  /* 0x000000010404a899 */ /* 0x000fe4000800063f */
[----:B-1----:R-:W-:Y:S01]  /*07f0*/  @!UP2 ULEA UR6, UR7, UR6, 0x18 ;  /* 0x000000060706a291 */ /* 0x002fe2000f8ec03f */
[----:B------:R-:W-:Y:S01]  /*0800*/  VOTEU.ALL UP2, P0 ;  /* 0x00000000003f7886 */ /* 0x000fe20000040000 */
[----:B------:R-:W1:Y:S10]  /*0810*/  FENCE.VIEW.ASYNC.S ;  /* 0x00000000000073c6 */ /* 0x000e740000000000 */
[----:B-1----:R1:W1:Y:S01]  /*0820*/  @!UP2 SYNCS.EXCH.64 URZ, [UR6+0x40490], UR4 ;  /* 0x04049004063fa5b2 */ /* 0x0022620008000100 */
[----:B------:R1:W1:Y:S01]  /*0830*/  @!UP3 SYNCS.EXCH.64 URZ, [UR6+0x40498], UR4 ;  /* 0x04049804063fb5b2 */ /* 0x0002620008000100 */
[----:B------:R1:W1:Y:S01]  /*0840*/  @!UP4 SYNCS.EXCH.64 URZ, [UR6+0x404a0], UR4 ;  /* 0x0404a004063fc5b2 */ /* 0x0002620008000100 */
[----:B------:R1:W1:Y:S01]  /*0850*/  @!UP5 SYNCS.EXCH.64 URZ, [UR6+0x404a8], UR4 ;  /* 0x0404a804063fd5b2 */ /* 0x0002620008000100 */
[----:B------:R-:W-:Y:S01]  /*0860*/  NOP ;  /* 0x0000000000007918 */ /* 0x000fe20000000000 */
[----:B------:R-:W-:Y:S05]  /*0870*/  @P3 BRA `(.L_x_5) ;  /* 0x0000000000583947 */ /* 0x000fea0003800000 */
[----:B-1----:R-:W1:Y:S01]  /*0880*/  S2UR UR5, SR_CgaCtaId ;  /* 0x00000000000579c3 */ /* 0x002e620000008800 */
[----:B------:R-:W-:Y:S01]  /*0890*/  UMOV UR4, 0x400 ;  /* 0x0000040000047882 */ /* 0x000fe20000000000 */
[----:B------:R-:W-:Y:S01]  /*08a0*/  UMOV UR6, 0x20 ;  /* 0x0000002000067882 */ /* 0x000fe20000000000 */
[----:B------:R-:W-:Y:S01]  /*08b0*/  UMOV UR7, 0x80 ;  /* 0x0000008000077882 */ /* 0x000fe20000000000 */
[----:B------:R-:W-:Y:S01]  /*08c0*/  ELECT P0, URZ, PT ;  /* 0x00000000003f782f */ /* 0x000fe20003800000 */
[----:B-1----:R-:W-:Y:S02]  /*08d0*/  ULEA UR8, UR5, UR4, 0x18 ;  /* 0x0000000405087291 */ /* 0x002fe4000f8ec03f */
[----:B------:R-:W-:-:S04]  /*08e0*/  UIADD3 UR4, -UR6, 0x100000, URZ ;  /* 0x0010000006047890 */ /* 0x000fc8000fffe13f */
[----:B------:R-:W-:Y:S02]  /*08f0*/  USHF.L.U32 UR5, UR4, 0xb, URZ ;  /* 0x0000000b04057899 */ /* 0x000fe4000800063f */
[----:B------:R-:W-:Y:S02]  /*0900*/  USHF.L.U32 UR4, UR4, 0x1, URZ ;  /* 0x0000000104047899 */ /* 0x000fe4000800063f */
        /* <DEDUP_REMOVED lines=13> */
.L_x_5:
[----:B------:R-:W-:Y:S01]  /*09e0*/  VOTEU.ANY UP2, P2 ;  /* 0x00000000003f7886 */ /* 0x000fe20001040100 */
[----:B-1----:R-:W-:Y:S01]  /*09f0*/  UMOV UR4, 0x40 ;  /* 0x0000004000047882 */ /* 0x002fe20000000000 */
[----:B------:R-:W-:Y:S01]  /*0a00*/  ISETP.NE.AND P3, PT, RZ, UR57, PT ;  /* 0x00000039ff007c0c */ /* 0x000fe2000bf65270 */
[----:B------:R-:W-:Y:S01]  /*0a10*/  NOP ;  /* 0x0000000000007918 */ /* 0x000fe20000000000 */
[----:B------:R-:W-:Y:S01]  /*0a20*/  ISETP.EQ.AND P0, PT, R4, 0x2, P1 ;  /* 0x000000020400780c */ /* 0x000fe20000f02270 */
[----:B------:R-:W1:Y:S01]  /*0a30*/  @UP2 S2UR UR7, SR_CgaCtaId ;  /* 0x00000000000729c3 */ /* 0x000e620000008800 */
[----:B------:R-:W-:Y:S01]  /*0a40*/  @UP2 UMOV UR6, 0x400 ;  /* 0x0000040000062882 */ /* 0x000fe20000000000 */
[----:B------:R-:W-:-:S04]  /*0a50*/  @UP2 UIADD3 UR4, -UR4, 0x100000, URZ ;  /* 0x0010000004042890 */ /* 0x000fc8000fffe13f */
[----:B------:R-:W-:Y:S02]  /*0a60*/  @UP2 USHF.L.U32 UR5, UR4, 0xb, URZ ;  /* 0x0000000b04052899 */ /* 0x000fe4000800063f */
[----:B------:R-:W-:Y:S02]  /*0a70*/  @UP2 USHF.L.U32 UR4, UR4, 0x1, URZ ;  /* 0x0000000104042899 */ /* 0x000fe4000800063f */
[----:B-1----:R-:W-:Y:S01]  /*0a80*/  @UP2 ULEA UR6, UR7, UR6, 0x18 ;  /* 0x0000000607062291 */ /* 0x002fe2000f8ec03f */
[----:B------:R-:W-:Y:S01]  /*0a90*/  VOTEU.ANY UP2, P2 ;  /* 0x00000000003f7886 */ /* 0x000fe20001040100 */
[----:B------:R-:W-:Y:S01]  /*0aa0*/  ISETP.EQ.AND P2, PT, R4, 0x1, P1 ;  /* 0x000000010400780c */ /* 0x000fe20000f42270 */
[----:B------:R-:W1:Y:S09]  /*0ab0*/  FENCE.VIEW.ASYNC.S ;  /* 0x00000000000073c6 */ /* 0x000e720000000000 */
[----:B-1----:R1:W2:Y:S01]  /*0ac0*/  @UP2 SYNCS.EXCH.64 URZ, [UR6+0x404b0], UR4 ;  /* 0x0404b004063f25b2 */ /* 0x0022a20008000100 */
[----:B------:R-:W-:Y:S01]  /*0ad0*/  NOP ;  /* 0x0000000000007918 */ /* 0x000fe20000000000 */
[----:B--234-:R-:W-:Y:S06]  /*0ae0*/  BAR.SYNC.DEFER_BLOCKING 0x0 ;  /* 0x0000000000007b1d */ /* 0x01cfec0000010000 */
[----:B------:R-:W-:Y:S05]  /*0af0*/  @!P3 BRA `(.L_x_6) ;  /* 0x000000e40024b947 */ /* 0x000fea0003800000 */
[----:B------:R-:W-:-:S06]  /*0b00*/  UISETP.GT.U32.AND UP0, UPT, UR10, 0x3, UPT ;  /* 0x000000030a00788c */ /* 0x000fcc000bf04070 */
[----:B------:R-:W-:-:S13]  /*0b10*/  PLOP3.LUT P0, PT, PT, PT, UP0, 0x80, 0x0 ;  /* 0x000000000000781c */ /* 0x000fda0003f0f008 */
[----:B-1----:R-:W-:Y:S05]  /*0b20*/  @P0 EXIT ;  /* 0x000000000000094d */ /* 0x002fea0003800000 */
.L_x_7:
[----:B------:R-:W-:-:S08]  /*0b30*/  NOP ;  /* 0x0000000000007918 */ /* 0x000fd00000000000 */
[----:B------:R-:W1:Y:S02]  /*0b40*/  USETMAXREG.TRY_ALLOC.CTAPOOL UP0, 0xf0 ;  /* 0x000000f0000079c8 */ /* 0x000e640008000600 */
[----:B-1----:R-:W-:-:S13]  /*0b50*/  PLOP3.LUT P0, PT, PT, PT, UP0, 0x80, 0x0 ;  /* 0x000000000000781c */ /* 0x002fda0003f0f008 */
[----:B------:R-:W-:Y:S05]  /*0b60*/  @!P0 BRA `(.L_x_7) ;  /* 0xfffffffc00f08947 */ /* 0x000fea000383ffff */
[----:B------:R-:W-:Y:S02]  /*0b70*/  ULDC UR4, c[0x0][0xa00] ;  /* 0x0002800000047ab9 */ /* 0x000fe40000000800 */
[----:B------:R-:W-:-:S13]  /*0b80*/  ISETP.GE.AND P0, PT, R17, UR4, PT ;  /* 0x0000000411007c0c */ /* 0x000fda000bf06270 */
[----:B------:R-:W-:Y:S05]  /*0b90*/  @P0 EXIT ;  /* 0x000000000000094d */ /* 0x000fea0003800000 */
[----:B------:R-:W-:Y:S01]  /*0ba0*/  SHF.R.S32.HI R3, RZ, 0x1f, R2 ;  /* 0x0000001fff037819 */ /* 0x000fe20000011402 */
[----:B------:R-:W-:Y:S01]  /*0bb0*/  UISETP.NE.AND UP0, UPT, UR57, 0x1, UPT ;  /* 0x000000013900788c */ /* 0x000fe2000bf05270 */
[----:B------:R-:W-:Y:S01]  /*0bc0*/  IMAD.MOV.U32 R18, RZ, RZ, RZ ;  /* 0x000000ffff127224 */ /* 0x000fe200078e00ff */
[----:B------:R-:W-:Y:S01]  /*0bd0*/  ULOP3.LUT UR5, UR61, 0x1, URZ, 0xfc, !UPT ;  /* 0x000000013d057892 */ /* 0x000fe2000f8efc3f */
[----:B------:R-:W-:Y:S01]  /*0be0*/  LEA.HI R3, R3, R2, RZ, 0x7 ;  /* 0x0000000203037211 */ /* 0x000fe200078f38ff */
[----:B------:R-:W-:Y:S01]  /*0bf0*/  USEL UR4, URZ, 0x1, UP0 ;  /* 0x000000013f047887 */ /* 0x000fe20008000000 */
[----:B------:R-:W-:Y:S02]  /*0c00*/  UMOV UR45, URZ ;  /* 0x0000003f002d7c82 */ /* 0x000fe40008000000 */
[----:B------:R-:W-:Y:S01]  /*0c10*/  LOP3.LUT R3, R3, 0xffffff80, RZ, 0xc0, !PT ;  /* 0xffffff8003037812 */ /* 0x000fe200078ec0ff */
[----:B------:R-:W-:Y:S01]  /*0c20*/  UMOV UR56, URZ ;  /* 0x0000003f00387c82 */ /* 0x000fe20008000000 */
[----:B------:R-:W-:Y:S01]  /*0c30*/  UMOV UR36, URZ ;  /* 0x0000003f00247c82 */ /* 0x000fe20008000000 */
[----:B------:R-:W-:-:S02]  /*0c40*/  MOV R19, UR4 ;  /* 0x0000000400137c02 */ /* 0x000fc40008000f00 */
[----:B------:R-:W-:-:S04]  /*0c50*/  IADD3 R3, -R3, R2, RZ ;  /* 0x0000000203037210 */ /* 0x000fc80007ffe1ff */
[----:B------:R-:W-:-:S04]  /*0c60*/  SHF.R.S32.HI R0, RZ, 0x1f, R3 ;  /* 0x0000001fff007819 */ /* 0x000fc80000011403 */
[----:B------:R-:W-:-:S04]  /*0c70*/  LEA.HI R0, R0, R3, RZ, 0x2 ;  /* 0x0000000300007211 */ /* 0x000fc800078f10ff */
[----:B------:R-:W-:-:S04]  /*0c80*/  LOP3.LUT R0, R0, 0x7ffffffc, RZ, 0xc0, !PT ;  /* 0x7ffffffc00007812 */ /* 0x000fc800078ec0ff */
[----:B------:R-:W-:Y:S02]  /*0c90*/  IADD3 R0, R3, -R0, RZ ;  /* 0x8000000003007210 */ /* 0x000fe40007ffe0ff */
[----:B------:R-:W-:Y:S02]  /*0ca0*/  MOV R3, UR5 ;  /* 0x0000000500037c02 */ /* 0x000fe40008000f00 */
[----:B------:R-:W-:-:S07]  /*0cb0*/  SHF.L.U32 R22, R0, 0x1, RZ ;  /* 0x0000000100167819 */ /* 0x000fce00000006ff */
.L_x_81:
[----:B------:R-:W-:Y:S01]  /*0cc0*/  ULDC UR8, c[0x0][0xa04] ;  /* 0x0002810000087ab9 */ /* 0x000fe20000000800 */
[----:B------:R-:W-:Y:S01]  /*0cd0*/  R2UR UR58, R17 ;  /* 0x00000000113a72ca */ /* 0x000fe200000e0000 */
[----:B------:R-:W-:Y:S01]  /*0ce0*/  UISETP.NE.AND UP0, UPT, UR8, 0x1, UPT ;  /* 0x000000010800788c */ /* 0x000fe2000bf05270 */
[----:B------:R-:W-:Y:S01]  /*0cf0*/  ULDC UR4, c[0x0][0xa10] ;  /* 0x0002840000047ab9 */ /* 0x000fe20000000800 */
[----:B------:R-:W-:Y:S01]  /*0d00*/  ULDC UR44, c[0x0][0xa1c] ;  /* 0x00028700002c7ab9 */ /* 0x000fe20000000800 */
[----:B------:R-:W-:Y:S02]  /*0d10*/  UISETP.NE.AND UP1, UPT, UR4, 0x1, UPT ;  /* 0x000000010400788c */ /* 0x000fe4000bf25270 */
[----:B------:R-:W-:-:S06]  /*0d20*/  UISETP.NE.AND UP2, UPT, UR57, 0x1, UPT ;  /* 0x000000013900788c */ /* 0x000fcc000bf45270 */
[----:B------:R-:W-:Y:S01]  /*0d30*/  @UP0 ULDC.64 UR6, c[0x0][0xa08] ;  /* 0x0002820000060ab9 */ /* 0x000fe20000000a00 */
[----:B------:R-:W-:Y:S01]  /*0d40*/  PLOP3.LUT P0, PT, PT, PT, UP2, 0x80, 0x0 ;  /* 0x000000000000781c */ /* 0x000fe20003f0f028 */
[----:B------:R-:W-:-:S03]  /*0d50*/  UIMAD.WIDE.U32 UR4, UR58, UR6, URZ ;  /* 0x000000063a0472a5 */ /* 0x000fc6000f8e003f */
[----:B------:R-:W-:Y:S01]  /*0d60*/  @UP1 ULDC UR6, c[0x0][0xa18] ;  /* 0x0002860000061ab9 */ /* 0x000fe20000000800 */
[----:B------:R-:W-:Y:S02]  /*0d70*/  @UP0 USHF.R.U32.HI UR58, URZ, UR7, UR5 ;  /* 0x000000073f3a0299 */ /* 0x000fe40008011605 */
[----:B------:R-:W-:Y:S01]  /*0d80*/  UISETP.NE.AND UP0, UPT, UR44, 0x1, UPT ;  /* 0x000000012c00788c */ /* 0x000fe2000bf05270 */
[----:B------:R-:W-:Y:S02]  /*0d90*/  @UP1 ULDC UR4, c[0x0][0xa14] ;  /* 0x0002850000041ab9 */ /* 0x000fe40000000800 */
[----:B------:R-:W-:Y:S02]  /*0da0*/  UIMAD.WIDE.U32 UR4, UR58, UR4, URZ ;  /* 0x000000043a0472a5 */ /* 0x000fe4000f8e003f */
[----:B------:R-:W-:Y:S01]  /*0db0*/  IADD3 R0, RZ, -UR58, RZ ;  /* 0x8000003aff007c10 */ /* 0x000fe2000fffe0ff */
[----:B------:R-:W-:Y:S01]  /*0dc0*/  UMOV UR47, UR58 ;  /* 0x0000003a002f7c82 */ /* 0x000fe20008000000 */
[----:B------:R-:W-:-:S03]  /*0dd0*/  @UP1 USHF.R.U32.HI UR47, URZ, UR6, UR5 ;  /* 0x000000063f2f1299 */ /* 0x000fc60008011605 */
[----:B------:R-:W-:Y:S01]  /*0de0*/  IMAD R0, R0, UR8, R17 ;  /* 0x0000000800007c24 */ /* 0x000fe2000f8e0211 */
[----:B------:R-:W-:Y:S02]  /*0df0*/  @UP0 ULDC.64 UR6, c[0x0][0xa20] ;  /* 0x0002880000060ab9 */ /* 0x000fe40000000a00 */
[----:B------:R-:W-:Y:S02]  /*0e00*/  UIMAD.WIDE.U32 UR4, UR47, UR6, URZ ;  /* 0x000000062f0472a5 */ /* 0x000fe4000f8e003f */
[----:B------:R-:W-:Y:S01]  /*0e10*/  R2UR UR46, R0 ;  /* 0x00000000002e72ca */ /* 0x000fe200000e0000 */
[----:B------:R-:W-:Y:S01]  /*0e20*/  UMOV UR6, UR47 ;  /* 0x0000002f00067c82 */ /* 0x000fe20008000000 */
[----:B------:R-:W-:-:S04]  /*0e30*/  @UP0 USHF.R.U32.HI UR6, URZ, UR7, UR5 ;  /* 0x000000073f060299 */ /* 0x000fc80008011605 */
[----:B------:R-:W-:-:S04]  /*0e40*/  UIADD3 UR4, -UR6, URZ, URZ ;  /* 0x0000003f06047290 */ /* 0x000fc8000fffe13f */
[----:B------:R-:W-:Y:S01]  /*0e50*/  UIMAD UR44, UR44, UR4, UR47 ;  /* 0x000000042c2c72a4 */ /* 0x000fe2000f8e022f */
[----:B------:R-:W-:Y:S11]  /*0e60*/  @!P0 BRA `(.L_x_8) ;  /* 0x0000000000688947 */ /* 0x000ff60003800000 */
[----:B------:R-:W-:-:S06]  /*0e70*/  UISETP.NE.AND UP0, UPT, UR57, 0x2, UPT ;  /* 0x000000023900788c */ /* 0x000fcc000bf05270 */
[----:B------:R-:W-:-:S13]  /*0e80*/  PLOP3.LUT P1, PT, PT, PT, UP0, 0x80, 0x0 ;  /* 0x000000000000781c */ /* 0x000fda0003f2f008 */
[----:B------:R-:W-:Y:S05]  /*0e90*/  @!P1 BRA `(.L_x_9) ;  /* 0x0000000000449947 */ /* 0x000fea0003800000 */
[----:B------:R-:W-:-:S06]  /*0ea0*/  UISETP.NE.AND UP0, UPT, UR57, 0x3, UPT ;  /* 0x000000033900788c */ /* 0x000fcc000bf05270 */
[----:B------:R-:W-:-:S13]  /*0eb0*/  PLOP3.LUT P1, PT, PT, PT, UP0, 0x80, 0x0 ;  /* 0x000000000000781c */ /* 0x000fda0003f2f008 */
[----:B------:R-:W-:Y:S05]  /*0ec0*/  @!P1 BRA `(.L_x_10) ;  /* 0x0000000000249947 */ /* 0x000fea0003800000 */
[----:B------:R-:W-:-:S06]  /*0ed0*/  UISETP.NE.AND UP0, UPT, UR57, 0x4, UPT ;  /* 0x000000043900788c */ /* 0x000fcc000bf05270 */
[----:B------:R-:W-:-:S13]  /*0ee0*/  PLOP3.LUT P1, PT, PT, PT, UP0, 0x80, 0x0 ;  /* 0x000000000000781c */ /* 0x000fda0003f2f008 */
[----:B------:R-:W-:Y:S05]  /*0ef0*/  @P1 BRA `(.L_x_11) ;  /* 0x0000000000541947 */ /* 0x000fea0003800000 */
[----:B------:R-:W-:Y:S02]  /*0f00*/  UIADD3 UR4, UR45, -0x1, URZ ;  /* 0xffffffff2d047890 */ /* 0x000fe4000fffe03f */
[----:B------:R-:W-:Y:S02]  /*0f10*/  ULOP3.LUT UR45, UR45, 0x1, URZ, 0xc, !UPT ;  /* 0x000000012d2d7892 */ /* 0x000fe4000f8e0c3f */
[----:B------:R-:W-:-:S04]  /*0f20*/  ULOP3.LUT UR4, UR4, 0x2, URZ, 0xc0, !UPT ;  /* 0x0000000204047892 */ /* 0x000fc8000f8ec03f */
[----:B------:R-:W-:-:S04]  /*0f30*/  USHF.R.U32.HI UR4, URZ, 0x1, UR4 ;  /* 0x000000013f047899 */ /* 0x000fc80008011604 */
[----:B------:R-:W-:Y:S01]  /*0f40*/  ULOP3.LUT UR56, UR56, UR4, URZ, 0x3c, !UPT ;  /* 0x0000000438387292 */ /* 0x000fe2000f8e3c3f */
[----:B------:R-:W-:Y:S11]  /*0f50*/  BRA `(.L_x_11) ;  /* 0x00000000003c7947 */ /* 0x000ff60003800000 */
.L_x_10:
[----:B------:R-:W-:Y:S02]  /*0f60*/  ULOP3.LUT UP0, URZ, UR45, 0x2, URZ, 0xc0, !UPT ;  /* 0x000000022d3f7892 */ /* 0x000fe4000f80c03f */
[----:B------:R-:W-:Y:S02]  /*0f70*/  ULOP3.LUT UR45, UR45, 0x1, URZ, 0xc0, !UPT ;  /* 0x000000012d2d7892 */ /* 0x000fe4000f8ec03f */
[----:B------:R-:W-:-:S04]  /*0f80*/  USEL UR4, URZ, 0x1, UP0 ;  /* 0x000000013f047887 */ /* 0x000fc80008000000 */
[----:B------:R-:W-:Y:S01]  /*0f90*/  ULOP3.LUT UR56, UR56, UR4, URZ, 0x3c, !UPT ;  /* 0x0000000438387292 */ /* 0x000fe2000f8e3c3f */
[----:B------:R-:W-:Y:S11]  /*0fa0*/  BRA `(.L_x_11) ;  /* 0x0000000000287947 */ /* 0x000ff60003800000 */
.L_x_9:
[----:B------:R-:W-:Y:S02]  /*0fb0*/  UIADD3 UR4, UR45, 0x1, URZ ;  /* 0x000000012d047890 */ /* 0x000fe4000fffe03f */
[----:B------:R-:W-:Y:S02]  /*0fc0*/  ULOP3.LUT UR45, UR45, 0x1, URZ, 0xc, !UPT ;  /* 0x000000012d2d7892 */ /* 0x000fe4000f8e0c3f */
[----:B------:R-:W-:-:S04]  /*0fd0*/  UISETP.GT.U32.AND UP0, UPT, UR4, 0x1, UPT ;  /* 0x000000010400788c */ /* 0x000fc8000bf04070 */
[----:B------:R-:W-:-:S04]  /*0fe0*/  USEL UR4, URZ, 0x1, !UP0 ;  /* 0x000000013f047887 */ /* 0x000fc8000c000000 */
[----:B------:R-:W-:Y:S01]  /*0ff0*/  ULOP3.LUT UR56, UR56, UR4, URZ, 0x3c, !UPT ;  /* 0x0000000438387292 */ /* 0x000fe2000f8e3c3f */
[----:B------:R-:W-:Y:S11]  /*1000*/  BRA `(.L_x_11) ;  /* 0x0000000000107947 */ /* 0x000ff60003800000 */
.L_x_8:
[----:B------:R-:W-:Y:S02]  /*1010*/  UISETP.GT.U32.AND UP0, UPT, UR45, 0x1, UPT ;  /* 0x000000012d00788c */ /* 0x000fe4000bf04070 */
[----:B------:R-:W-:Y:S02]  /*1020*/  ULOP3.LUT UR45, UR45, 0x1, URZ, 0xc0, !UPT ;  /* 0x000000012d2d7892 */ /* 0x000fe4000f8ec03f */
[----:B------:R-:W-:-:S04]  /*1030*/  USEL UR4, URZ, 0x1, !UP0 ;  /* 0x000000013f047887 */ /* 0x000fc8000c000000 */
[----:B------:R-:W-:-:S12]  /*1040*/  ULOP3.LUT UR56, UR56, UR4, URZ, 0x3c, !UPT ;  /* 0x0000000438387292 */ /* 0x000fd8000f8e3c3f */
.L_x_11:
[----:B------:R-:W-:Y:S05]  /*1050*/  @!P0 BRA `(.L_x_12) ;  /* 0x00000000003c8947 */ /* 0x000fea0003800000 */
        /* <DEDUP_REMOVED lines=9> */
[----:B------:R-:W-:Y:S01]  /*10f0*/  ULEA UR46, UR46, 0x3, 0x1 ;  /* 0x000000032e2e7891 */ /* 0x000fe2000f8e083f */
[----:B------:R-:W-:Y:S11]  /*1100*/  BRA `(.L_x_15) ;  /* 0x0000000000147947 */ /* 0x000ff60003800000 */
.L_x_14:
[----:B------:R-:W-:Y:S01]  /*1110*/  ULEA UR46, UR46, 0x2, 0x1 ;  /* 0x000000022e2e7891 */ /* 0x000fe2000f8e083f */
[----:B------:R-:W-:Y:S11]  /*1120*/  BRA `(.L_x_15) ;  /* 0x00000000000c7947 */ /* 0x000ff60003800000 */
.L_x_13:
[----:B------:R-:W-:Y:S01]  /*1130*/  ULEA UR46, UR46, 0x1, 0x1 ;  /* 0x000000012e2e7891 */ /* 0x000fe2000f8e083f */
[----:B------:R-:W-:Y:S11]  /*1140*/  BRA `(.L_x_15) ;  /* 0x0000000000047947 */ /* 0x000ff60003800000 */
.L_x_12:
[----:B------:R-:W-:-:S12]  /*1150*/  USHF.L.U32 UR46, UR46, 0x1, URZ ;  /* 0x000000012e2e7899 */ /* 0x000fd8000800063f */
.L_x_15:
[----:B------:R-:W-:-:S04]  /*1160*/  ULOP3.LUT UR4, UR60, 0x1, URZ, 0xfc, !UPT ;  /* 0x000000013c047892 */ /* 0x000fc8000f8efc3f */
[----:B------:R-:W-:-:S06]  /*1170*/  UISETP.NE.AND UP0, UPT, UR4, 0x3, UPT ;  /* 0x000000030400788c */ /* 0x000fcc000bf05270 */
[----:B------:R-:W-:-:S13]  /*1180*/  PLOP3.LUT P0, PT, PT, PT, UP0, 0x80, 0x0 ;  /* 0x000000000000781c */ /* 0x000fda0003f0f008 */
[----:B------:R-:W-:Y:S05]  /*1190*/  @!P0 BRA `(.L_x_16) ;  /* 0x0000000000048947 */ /* 0x000fea0003800000 */
[----:B------:R-:W-:Y:S01]  /*11a0*/  BPT.TRAP 0x1 ;  /* 0x000000040000795c */ /* 0x000fe20000300000 */
.L_x_16:
[----:B------:R-:W1:Y:S01]  /*11b0*/  S2UR UR4, SR_CgaCtaId ;  /* 0x00000000000479c3 */ /* 0x000e620000008800 */
[----:B------:R-:W-:Y:S01]  /*11c0*/  UMOV UR37, 0x400 ;  /* 0x0000040000257882 */ /* 0x000fe20000000000 */
[----:B------:R-:W-:Y:S01]  /*11d0*/  MOV R0, UR56 ;  /* 0x0000003800007c02 */ /* 0x000fe20008000f00 */
[----:B------:R-:W-:-:S03]  /*11e0*/  ULOP3.LUT UR5, UR61, 0x1, URZ, 0xfc, !UPT ;  /* 0x000000013d057892 */ /* 0x000fc6000f8efc3f */
[----:B------:R-:W-:Y:S01]  /*11f0*/  SHF.L.U32 R0, R0, 0x1f, RZ ;  /* 0x0000001f00007819 */ /* 0x000fe200000006ff */
[----:B------:R-:W-:-:S06]  /*1200*/  UISETP.NE.AND UP0, UPT, UR5, 0x3, UPT ;  /* 0x000000030500788c */ /* 0x000fcc000bf05270 */
[----:B------:R-:W-:Y:S01]  /*1210*/  PLOP3.LUT P0, PT, PT, PT, UP0, 0x80, 0x0 ;  /* 0x000000000000781c */ /* 0x000fe20003f0f008 */
[----:B-1----:R-:W-:-:S04]  /*1220*/  ULEA UR37, UR4, UR37, 0x18 ;  /* 0x0000002504257291 */ /* 0x002fc8000f8ec03f */
[----:B------:R-:W-:-:S09]  /*1230*/  ULEA UR4, UR45, UR37, 0x3 ;  /* 0x000000252d047291 */ /* 0x000fd2000f8e183f */
[----:B------:R-:W1:Y:S02]  /*1240*/  SYNCS.PHASECHK.TRANS64.TRYWAIT P1, [UR4+0x40450], R0 ;  /* 0x04045000ff0075a7 */ /* 0x000e640008020144 */
[----:B-1----:R-:W-:Y:S05]  /*1250*/  @!P1 BRA `(.L_x_17) ;  /* 0x000000fc00209947 */ /* 0x002fea0003800000 */
.L_x_127:
[----:B------:R-:W-:Y:S05]  /*1260*/  @!P0 BRA `(.L_x_18) ;  /* 0x0000000000048947 */ /* 0x000fea0003800000 */
[----:B------:R-:W-:Y:S01]  /*1270*/  BPT.TRAP 0x1 ;  /* 0x000000040000795c */ /* 0x000fe20000300000 */
.L_x_18:
[----:B------:R-:W-:Y:S01]  /*1280*/  ULEA UR5, UR36, UR37, 0x3 ;  /* 0x0000002524057291 */ /* 0x000fe2000f8e183f */
[----:B-1----:R-:W-:Y:S01]  /*1290*/  SHF.L.U32 R0, R18, 0x1f, RZ ;  /* 0x0000001f12007819 */ /* 0x002fe200000006ff */
[----:B------:R-:W-:Y:S01]  /*12a0*/  UIADD3 UR4, UR37, 0x40490, URZ ;  /* 0x0004049025047890 */ /* 0x000fe2000fffe03f */
[----:B------:R-:W-:Y:S01]  /*12b0*/  SHF.L.U32 R3, R19, 0x1f, RZ ;  /* 0x0000001f13037819 */ /* 0x000fe200000006ff */
[----:B------:R-:W-:Y:S02]  /*12c0*/  ULEA UR6, UR57, 0xfffffff8, 0x3 ;  /* 0xfffffff839067891 */ /* 0x000fe4000f8e183f */
[----:B------:R-:W-:Y:S02]  /*12d0*/  ULEA UR59, UR57, UR4, 0x3 ;  /* 0x00000004393b7291 */ /* 0x000fe4000f8e183f */
[----:B------:R-:W-:Y:S01]  /*12e0*/  ULOP3.LUT UR6, UR6, 0x8, URZ, 0xc, !UPT ;  /* 0x0000000806067892 */ /* 0x000fe2000f8e0c3f */
[----:B------:R-:W1:Y:S02]  /*12f0*/  SYNCS.PHASECHK.TRANS64.TRYWAIT P1, [UR5+0x40400], R0 ;  /* 0x04040000ff0075a7 */ /* 0x000e640008020145 */
[----:B-1----:R-:W-:Y:S09]  /*1300*/  @!P1 BRA `(.L_x_19) ;  /* 0x000000fc000c9947 */ /* 0x002ff20003800000 */
.L_x_128:
[----:B------:R-:W2:Y:S02]  /*1310*/  SYNCS.PHASECHK.TRANS64.TRYWAIT P1, [UR59+-0x8], R3 ;  /* 0xfffff803ff0075a7 */ /* 0x000ea4000802017b */
[----:B--2---:R-:W-:Y:S05]  /*1320*/  @!P1 BRA `(.L_x_20) ;  /* 0x000000fc001c9947 */ /* 0x004fea0003800000 */
.L_x_129:
[----:B------:R-:W-:Y:S01]  /*1330*/  UIADD3 UR8, UR37, 0xa000, URZ ;  /* 0x0000a00025087890 */ /* 0x000fe2000fffe03f */
[----:B------:R-:W-:Y:S01]  /*1340*/  WARPGROUP.ARRIVE ;  /* 0x00000000000079c5 */ /* 0x000fe20000000000 */
[----:B------:R-:W-:Y:S01]  /*1350*/  USHF.R.U32.HI UR7, URZ, 0x4, UR37 ;  /* 0x000000043f077899 */ /* 0x000fe20008011625 */
[----:B------:R-:W2:Y:S01]  /*1360*/  LDC R7, c[0x0][0x28c] ;  /* 0x0000a300ff077b82 */ /* 0x000ea20000000800 */
[----:B------:R-:W-:Y:S01]  /*1370*/  USHF.R.U32.HI UR8, URZ, 0x4, UR8 ;  /* 0x000000043f087899 */ /* 0x000fe20008011608 */
[C---:B------:R-:W-:Y:S01]  /*1380*/  IADD3 R4, R22.reuse, 0x8, RZ ;  /* 0x0000000816047810 */ /* 0x040fe20007ffe0ff */
[----:B------:R-:W-:Y:S01]  /*1390*/  ULOP3.LUT UR7, UR7, 0x3fff, URZ, 0xc0, !UPT ;  /* 0x00003fff07077892 */ /* 0x000fe2000f8ec03f */
[C---:B-1----:R-:W-:Y:S01]  /*13a0*/  VIADD R0, R22.reuse, 0x1 ;  /* 0x0000000116007836 */ /* 0x042fe20000000000 */
[----:B------:R-:W-:Y:S01]  /*13b0*/  ULOP3.LUT UR38, UR8, 0x3fff, URZ, 0xc0, !UPT ;  /* 0x00003fff08267892 */ /* 0x000fe2000f8ec03f */
[----:B------:R-:W-:Y:S01]  /*13c0*/  IADD3 R6, R22, 0x9, RZ ;  /* 0x0000000916067810 */ /* 0x000fe20007ffe0ff */
[----:B------:R-:W-:Y:S01]  /*13d0*/  ULOP3.LUT UR7, UR7, 0x10000, URZ, 0xfc, !UPT ;  /* 0x0001000007077892 */ /* 0x000fe2000f8efc3f */
[----:B------:R-:W-:Y:S01]  /*13e0*/  P2R R11, PR, RZ, 0x1 ;  /* 0x00000001ff0b7803 */ /* 0x000fe20000000000 */
[----:B------:R-:W-:-:S02]  /*13f0*/  ULOP3.LUT UR39, UR38, 0x10000, URZ, 0xfc, !UPT ;  /* 0x0001000026277892 */ /* 0x000fc4000f8efc3f */
[----:B------:R-:W-:Y:S02]  /*1400*/  UIMAD UR7, UR45, 0x500, UR7 ;  /* 0x000005002d0778a4 */ /* 0x000fe4000f8e0207 */
[----:B------:R-:W-:Y:S01]  /*1410*/  UIMAD UR50, UR36, 0xa00, UR39 ;  /* 0x00000a00243278a4 */ /* 0x000fe2000f8e0227 */
[----:B------:R-:W-:Y:S01]  /*1420*/  UMOV UR49, 0x80000020 ;  /* 0x8000002000317882 */ /* 0x000fe20000000000 */
[----:B------:R-:W-:Y:S01]  /*1430*/  UMOV UR51, 0x80000020 ;  /* 0x8000002000337882 */ /* 0x000fe20000000000 */
[----:B------:R-:W-:Y:S02]  /*1440*/  UIADD3 UR8, UR7, 0x2, URZ ;  /* 0x0000000207087890 */ /* 0x000fe4000fffe03f */
[----:B------:R-:W-:Y:S01]  /*1450*/  UMOV UR48, UR7 ;  /* 0x0000000700307c82 */ /* 0x000fe20008000000 */
[----:B------:R-:W-:-:S03]  /*1460*/  UIADD3 UR10, UR50, 0x2, URZ ;  /* 0x00000002320a7890 */ /* 0x000fc6000fffe03f */
[----:B------:R-:W-:Y:S01]  /*1470*/  HGMMA.64x128x16.F32.BF16 R24, gdesc[UR48], RZ, !UPT, gsb0 ;  /* 0x01e00000301879f0 */ /* 0x000fe2000c0018ff */
[----:B------:R-:W-:Y:S01]  /*1480*/  UMOV UR9, 0x80000020 ;  /* 0x8000002000097882 */ /* 0x000fe20000000000 */
[----:B------:R-:W-:Y:S01]  /*1490*/  UMOV UR11, 0x80000020 ;  /* 0x80000020000b7882 */ /* 0x000fe20000000000 */
[----:B------:R-:W-:Y:S01]  /*14a0*/  UIADD3 UR12, UR7, 0x100, URZ ;  /* 0x00000100070c7890 */ /* 0x000fe2000fffe03f */
[-C--:B--2---:R-:W-:Y:S01]  /*14b0*/  ISETP.GE.AND P1, PT, R4, R7.reuse, PT ;  /* 0x000000070400720c */ /* 0x084fe20003f26270 */
[----:B------:R-:W-:Y:S01]  /*14c0*/  UIADD3 UR14, UR50, 0x200, URZ ;  /* 0x00000200320e7890 */ /* 0x000fe2000fffe03f */
[----:B------:R-:W-:Y:S01]  /*14d0*/  IADD3 R4, R22, 0x11, RZ ;  /* 0x0000001116047810 */ /* 0x000fe20007ffe0ff */
[----:B------:R-:W-:Y:S01]  /*14e0*/  UMOV UR13, 0x80000020 ;  /* 0x80000020000d7882 */ /* 0x000fe20000000000 */
[----:B------:R-:W-:Y:S01]  /*14f0*/  UMOV UR15, 0x80000020 ;  /* 0x80000020000f7882 */ /* 0x000fe20000000000 */
[----:B------:R-:W-:Y:S01]  /*1500*/  UIADD3 UR16, UR7, 0x102, URZ ;  /* 0x0000010207107890 */ /* 0x000fe2000fffe03f */
[-C--:B------:R-:W-:Y:S01]  /*1510*/  ISETP.GE.AND P5, PT, R0, R7.reuse, PT ;  /* 0x000000070000720c */ /* 0x080fe20003fa6270 */
[----:B------:R-:W-:Y:S01]  /*1520*/  UIADD3 UR18, UR50, 0x202, URZ ;  /* 0x0000020232127890 */ /* 0x000fe2000fffe03f */
[C---:B------:R-:W-:Y:S01]  /*1530*/  IADD3 R0, R22.reuse, 0x10, RZ ;  /* 0x0000001016007810 */ /* 0x040fe20007ffe0ff */
[----:B------:R-:W-:Y:S01]  /*1540*/  UMOV UR17, 0x80000020 ;  /* 0x8000002000117882 */ /* 0x000fe20000000000 */
[----:B------:R-:W-:Y:S01]  /*1550*/  UMOV UR19, 0x80000020 ;  /* 0x8000002000137882 */ /* 0x000fe20000000000 */
[----:B------:R-:W-:Y:S01]  /*1560*/  UIADD3 UR20, UR7, 0x200, URZ ;  /* 0x0000020007147890 */ /* 0x000fe2000fffe03f */
[-C--:B------:R-:W-:Y:S01]  /*1570*/  ISETP.GE.AND P6, PT, R22, R7.reuse, PT ;  /* 0x000000071600720c */ /* 0x080fe20003fc6270 */
[----:B------:R-:W-:Y:S01]  /*1580*/  UIADD3 UR22, UR50, 0x400, URZ ;  /* 0x0000040032167890 */ /* 0x000fe2000fffe03f */
[-C--:B------:R-:W-:Y:S01]  /*1590*/  ISETP.GE.AND P4, PT, R4, R7.reuse, PT ;  /* 0x000000070400720c */ /* 0x080fe20003f86270 */
[----:B------:R-:W-:Y:S01]  /*15a0*/  UMOV UR21, 0x80000020 ;  /* 0x8000002000157882 */ /* 0x000fe20000000000 */
[----:B------:R-:W-:Y:S01]  /*15b0*/  UMOV UR23, 0x80000020 ;  /* 0x8000002000177882 */ /* 0x000fe20000000000 */
[----:B------:R-:W-:Y:S01]  /*15c0*/  UIADD3 UR24, UR7, 0x202, URZ ;  /* 0x0000020207187890 */ /* 0x000fe2000fffe03f */
[----:B------:R-:W-:Y:S01]  /*15d0*/  IADD3 R4, R22, 0x20, RZ ;  /* 0x0000002016047810 */ /* 0x000fe20007ffe0ff */
[----:B------:R-:W-:Y:S01]  /*15e0*/  UIADD3 UR26, UR50, 0x402, URZ ;  /* 0x00000402321a7890 */ /* 0x000fe2000fffe03f */
[-C--:B------:R-:W-:Y:S01]  /*15f0*/  ISETP.GE.AND P3, PT, R0, R7.reuse, PT ;  /* 0x000000070000720c */ /* 0x080fe20003f66270 */
[----:B------:R-:W-:Y:S01]  /*1600*/  UMOV UR25, 0x80000020 ;  /* 0x8000002000197882 */ /* 0x000fe20000000000 */
[----:B------:R-:W-:Y:S01]  /*1610*/  UMOV UR27, 0x80000020 ;  /* 0x80000020001b7882 */ /* 0x000fe20000000000 */
[----:B------:R-:W-:Y:S01]  /*1620*/  UIADD3 UR28, UR7, 0x300, URZ ;  /* 0x00000300071c7890 */ /* 0x000fe2000fffe03f */
[----:B------:R-:W-:Y:S01]  /*1630*/  IADD3 R0, R22, 0x18, RZ ;  /* 0x0000001816007810 */ /* 0x000fe20007ffe0ff */
[----:B------:R-:W-:Y:S01]  /*1640*/  UIADD3 UR30, UR50, 0x600, URZ ;  /* 0x00000600321e7890 */ /* 0x000fe2000fffe03f */
[----:B------:R-:W-:Y:S01]  /*1650*/  ISETP.GE.AND P2, PT, R6, R7, PT ;  /* 0x000000070600720c */ /* 0x000fe20003f46270 */
[----:B------:R-:W-:Y:S01]  /*1660*/  UMOV UR29, 0x80000020 ;  /* 0x80000020001d7882 */ /* 0x000fe20000000000 */
[----:B------:R-:W-:Y:S01]  /*1670*/  UMOV UR31, 0x80000020 ;  /* 0x80000020001f7882 */ /* 0x000fe20000000000 */
[----:B------:R-:W-:-:S02]  /*1680*/  UIADD3 UR32, UR7, 0x302, URZ ;  /* 0x0000030207207890 */ /* 0x000fc4000fffe03f */
[----:B------:R-:W-:Y:S01]  /*1690*/  UIADD3 UR34, UR50, 0x602, URZ ;  /* 0x0000060232227890 */ /* 0x000fe2000fffe03f */
[----:B------:R-:W-:Y:S01]  /*16a0*/  UMOV UR33, 0x80000020 ;  /* 0x8000002000217882 */ /* 0x000fe20000000000 */
[----:B------:R-:W-:Y:S01]  /*16b0*/  UMOV UR35, 0x80000020 ;  /* 0x8000002000237882 */ /* 0x000fe20000000000 */
[----:B------:R-:W-:Y:S02]  /*16c0*/  UIADD3 UR40, UR7, 0x400, URZ ;  /* 0x0000040007287890 */ /* 0x000fe4000fffe03f */
[----:B------:R-:W-:Y:S01]  /*16d0*/  UIADD3 UR42, UR50, 0x800, URZ ;  /* 0x00000800322a7890 */ /* 0x000fe2000fffe03f */
[----:B------:R-:W-:Y:S01]  /*16e0*/  UMOV UR41, 0x80000020 ;  /* 0x8000002000297882 */ /* 0x000fe20000000000 */
[----:B------:R-:W-:Y:S01]  /*16f0*/  UMOV UR43, 0x80000020 ;  /* 0x80000020002b7882 */ /* 0x000fe20000000000 */
[----:B------:R-:W-:Y:S02]  /*1700*/  UIADD3 UR52, UR7, 0x402, URZ ;  /* 0x0000040207347890 */ /* 0x000fe4000fffe03f */
[----:B------:R-:W-:Y:S01]  /*1710*/  UIADD3 UR54, UR50, 0x802, URZ ;  /* 0x0000080232367890 */ /* 0x000fe2000fffe03f */
[----:B------:R-:W-:Y:S01]  /*1720*/  UMOV UR53, 0x80000020 ;  /* 0x8000002000357882 */ /* 0x000fe20000000000 */
[----:B------:R-:W-:Y:S01]  /*1730*/  UMOV UR55, 0x80000020 ;  /* 0x8000002000377882 */ /* 0x000fe20000000000 */
[----:B------:R-:W-:Y:S01]  /*1740*/  ULDC UR7, c[0x0][0x604] ;  /* 0x0001810000077ab9 */ /* 0x000fe20000000800 */
[----:B------:R-:W-:-:S02]  /*1750*/  WARPGROUP.DEPBAR.LE gsb0, 0x0 ;  /* 0x00008000000079c5 */ /* 0x000fc40000010000 */
[----:B------:R-:W-:-:S06]  /*1760*/  WARPGROUP.ARRIVE ;  /* 0x00000000000079c5 */ /* 0x000fcc0000000000 */
[----:B------:R-:W-:Y:S03]  /*1770*/  HGMMA.64x128x16.F32.BF16 R24, gdesc[UR8], R24, gsb0 ;  /* 0x01e00000081879f0 */ /* 0x000fe60008001818 */
[----:B------:R-:W-:Y:S02]  /*1780*/  WARPGROUP.DEPBAR.LE gsb0, 0x0 ;  /* 0x00008000000079c5 */ /* 0x000fe40000010000 */
[----:B------:R-:W-:-:S07]  /*1790*/  WARPGROUP.ARRIVE ;  /* 0x00000000000079c5 */ /* 0x000fce0000000000 */
        /* <DEDUP_REMOVED lines=23> */
[----:B------:R-:W-:Y:S02]  /*1910*/  FSEL R24, R24, -INF , !P6 ;  /* 0xff80000018187808 */ /* 0x000fe40007000000 */
[----:B------:R-:W-:Y:S02]  /*1920*/  FSEL R25, R25, -INF , !P5 ;  /* 0xff80000019197808 */ /* 0x000fe40006800000 */
[----:B------:R-:W-:Y:S02]  /*1930*/  FSEL R28, R28, -INF , !P1 ;  /* 0xff8000001c1c7808 */ /* 0x000fe40004800000 */
[----:B------:R-:W-:-:S02]  /*1940*/  FSEL R30, R30, -INF , !P1 ;  /* 0xff8000001e1e7808 */ /* 0x000fc40004800000 */
[----:B------:R-:W-:Y:S02]  /*1950*/  ISETP.GE.AND P1, PT, R4, R7, PT ;  /* 0x000000070400720c */ /* 0x000fe40003f26270 */
[----:B------:R-:W-:Y:S02]  /*1960*/  IADD3 R4, R22, 0x28, RZ ;  /* 0x0000002816047810 */ /* 0x000fe40007ffe0ff */
[----:B------:R-:W-:Y:S02]  /*1970*/  FSEL R26, R26, -INF , !P6 ;  /* 0xff8000001a1a7808 */ /* 0x000fe40007000000 */
[----:B------:R-:W-:Y:S02]  /*1980*/  FMNMX R3, R24, R25, !PT ;  /* 0x0000001918037209 */ /* 0x000fe40007800000 */
[----:B------:R-:W-:Y:S01]  /*1990*/  ISETP.GE.AND P6, PT, R0, R7, PT ;  /* 0x000000070000720c */ /* 0x000fe20003fc6270 */
[----:B------:R-:W-:Y:S01]  /*19a0*/  VIADD R0, R22, 0x19 ;  /* 0x0000001916007836 */ /* 0x000fe20000000000 */
[----:B------:R-:W-:-:S02]  /*19b0*/  FSEL R32, R32, -INF , !P3 ;  /* 0xff80000020207808 */ /* 0x000fc40005800000 */
[----:B------:R-:W-:Y:S02]  /*19c0*/  FSEL R34, R34, -INF , !P3 ;  /* 0xff80000022227808 */ /* 0x000fe40005800000 */
[----:B------:R-:W-:Y:S02]  /*19d0*/  ISETP.GE.AND P3, PT, R4, R7, PT ;  /* 0x000000070400720c */ /* 0x000fe40003f66270 */
[----:B------:R-:W-:Y:S02]  /*19e0*/  FSEL R29, R29, -INF , !P2 ;  /* 0xff8000001d1d7808 */ /* 0x000fe40005000000 */
[----:B------:R-:W-:Y:S02]  /*19f0*/  FMNMX R4, R28, R3, !PT ;  /* 0x000000031c047209 */ /* 0x000fe40007800000 */
[----:B------:R-:W-:Y:S02]  /*1a00*/  FSEL R27, R27, -INF , !P5 ;  /* 0xff8000001b1b7808 */ /* 0x000fe40006800000 */
[----:B------:R-:W-:-:S02]  /*1a10*/  ISETP.GE.AND P5, PT, R0, R7, PT ;  /* 0x000000070000720c */ /* 0x000fc40003fa6270 */
[----:B------:R-:W-:Y:S02]  /*1a20*/  IADD3 R0, R22, 0x21, RZ ;  /* 0x0000002116007810 */ /* 0x000fe40007ffe0ff */
[----:B------:R-:W-:Y:S02]  /*1a30*/  FMNMX R3, R29, R4, !PT ;  /* 0x000000041d037209 */ /* 0x000fe40007800000 */
[----:B------:R-:W-:Y:S02]  /*1a40*/  FSEL R31, R31, -INF , !P2 ;  /* 0xff8000001f1f7808 */ /* 0x000fe40005000000 */
[----:B------:R-:W-:Y:S02]  /*1a50*/  ISETP.GE.AND P2, PT, R0, R7, PT ;  /* 0x000000070000720c */ /* 0x000fe40003f46270 */
[----:B------:R-:W-:Y:S02]  /*1a60*/  FSEL R33, R33, -INF , !P4 ;  /* 0xff80000021217808 */ /* 0x000fe40006000000 */
[----:B------:R-:W-:-:S02]  /*1a70*/  FMNMX R4, R32, R3, !PT ;  /* 0x0000000320047209 */ /* 0x000fc40007800000 */
[----:B------:R-:W-:Y:S02]  /*1a80*/  IADD3 R0, R22, 0x29, RZ ;  /* 0x0000002916007810 */ /* 0x000fe40007ffe0ff */
[----:B------:R-:W-:Y:S02]  /*1a90*/  FSEL R35, R35, -INF , !P4 ;  /* 0xff80000023237808 */ /* 0x000fe40006000000 */
[----:B------:R-:W-:Y:S02]  /*1aa0*/  FSEL R36, R36, -INF , !P6 ;  /* 0xff80000024247808 */ /* 0x000fe40007000000 */
[----:B------:R-:W-:Y:S02]  /*1ab0*/  FMNMX R3, R33, R4, !PT ;  /* 0x0000000421037209 */ /* 0x000fe40007800000 */
[----:B------:R-:W-:Y:S02]  /*1ac0*/  ISETP.GE.AND P4, PT, R0, R7, PT ;  /* 0x000000070000720c */ /* 0x000fe40003f86270 */
[----:B------:R-:W-:-:S02]  /*1ad0*/  IADD3 R0, R22, 0x30, RZ ;  /* 0x0000003016007810 */ /* 0x000fc40007ffe0ff */
[----:B------:R-:W-:Y:S02]  /*1ae0*/  FSEL R37, R37, -INF , !P5 ;  /* 0xff80000025257808 */ /* 0x000fe40006800000 */
[----:B------:R-:W-:Y:S02]  /*1af0*/  FMNMX R4, R36, R3, !PT ;  /* 0x0000000324047209 */ /* 0x000fe40007800000 */
[----:B------:R-:W-:Y:S02]  /*1b00*/  FSEL R38, R38, -INF , !P6 ;  /* 0xff80000026267808 */ /* 0x000fe40007000000 */
[----:B------:R-:W-:Y:S01]  /*1b10*/  ISETP.GE.AND P6, PT, R0, R7, PT ;  /* 0x000000070000720c */ /* 0x000fe20003fc6270 */
[----:B------:R-:W-:Y:S01]  /*1b20*/  VIADD R0, R22, 0x31 ;  /* 0x0000003116007836 */ /* 0x000fe20000000000 */
[----:B------:R-:W-:Y:S02]  /*1b30*/  FSEL R40, R40, -INF , !P1 ;  /* 0xff80000028287808 */ /* 0x000fe40004800000 */
[----:B------:R-:W-:-:S02]  /*1b40*/  FMNMX R3, R37, R4, !PT ;  /* 0x0000000425037209 */ /* 0x000fc40007800000 */
[----:B------:R-:W-:Y:S02]  /*1b50*/  FSEL R39, R39, -INF , !P5 ;  /* 0xff80000027277808 */ /* 0x000fe40006800000 */
[----:B------:R-:W-:Y:S02]  /*1b60*/  ISETP.GE.AND P5, PT, R0, R7, PT ;  /* 0x000000070000720c */ /* 0x000fe40003fa6270 */
[----:B------:R-:W-:Y:S02]  /*1b70*/  FSEL R41, R41, -INF , !P2 ;  /* 0xff80000029297808 */ /* 0x000fe40005000000 */
[----:B------:R-:W-:Y:S02]  /*1b80*/  FMNMX R4, R40, R3, !PT ;  /* 0x0000000328047209 */ /* 0x000fe40007800000 */
[----:B------:R-:W-:Y:S02]  /*1b90*/  IADD3 R0, R22, 0x38, RZ ;  /* 0x0000003816007810 */ /* 0x000fe40007ffe0ff */
[----:B------:R-:W-:-:S02]  /*1ba0*/  FSEL R42, R42, -INF , !P1 ;  /* 0xff8000002a2a7808 */ /* 0x000fc40004800000 */
[----:B------:R-:W-:Y:S02]  /*1bb0*/  FSEL R44, R44, -INF , !P3 ;  /* 0xff8000002c2c7808 */ /* 0x000fe40005800000 */
[----:B------:R-:W-:Y:S02]  /*1bc0*/  FMNMX R3, R41, R4, !PT ;  /* 0x0000000429037209 */ /* 0x000fe40007800000 */
[----:B------:R-:W-:Y:S02]  /*1bd0*/  ISETP.GE.AND P1, PT, R0, R7, PT ;  /* 0x000000070000720c */ /* 0x000fe40003f26270 */
[----:B------:R-:W-:Y:S02]  /*1be0*/  IADD3 R0, R22, 0x39, RZ ;  /* 0x0000003916007810 */ /* 0x000fe40007ffe0ff */
[----:B------:R-:W-:Y:S02]  /*1bf0*/  FSEL R45, R45, -INF , !P4 ;  /* 0xff8000002d2d7808 */ /* 0x000fe40006000000 */
[----:B------:R-:W-:-:S02]  /*1c00*/  FMNMX R4, R44, R3, !PT ;  /* 0x000000032c047209 */ /* 0x000fc40007800000 */
[----:B------:R-:W-:Y:S02]  /*1c10*/  FSEL R43, R43, -INF , !P2 ;  /* 0xff8000002b2b7808 */ /* 0x000fe40005000000 */
[----:B------:R-:W-:Y:S02]  /*1c20*/  ISETP.GE.AND P2, PT, R0, R7, PT ;  /* 0x000000070000720c */ /* 0x000fe40003f46270 */
[----:B------:R-:W-:Y:S02]  /*1c30*/  IADD3 R0, R22, 0x40, RZ ;  /* 0x0000004016007810 */ /* 0x000fe40007ffe0ff */
[----:B------:R-:W-:Y:S02]  /*1c40*/  FSEL R48, R48, -INF , !P6 ;  /* 0xff80000030307808 */ /* 0x000fe40007000000 */
[----:B------:R-:W-:Y:S02]  /*1c50*/  FMNMX R3, R45, R4, !PT ;  /* 0x000000042d037209 */ /* 0x000fe40007800000 */
[----:B------:R-:W-:-:S02]  /*1c60*/  FSEL R46, R46, -INF , !P3 ;  /* 0xff8000002e2e7808 */ /* 0x000fc40005800000 */
[----:B------:R-:W-:Y:S02]  /*1c70*/  ISETP.GE.AND P3, PT, R0, R7, PT ;  /* 0x000000070000720c */ /* 0x000fe40003f66270 */
[----:B------:R-:W-:Y:S02]  /*1c80*/  IADD3 R0, R22, 0x41, RZ ;  /* 0x0000004116007810 */ /* 0x000fe40007ffe0ff */
[----:B------:R-:W-:Y:S02]  /*1c90*/  FSEL R49, R49, -INF , !P5 ;  /* 0xff80000031317808 */ /* 0x000fe40006800000 */
[----:B------:R-:W-:Y:S02]  /*1ca0*/  FMNMX R4, R48, R3, !PT ;  /* 0x0000000330047209 */ /* 0x000fe40007800000 */
[----:B------:R-:W-:Y:S02]  /*1cb0*/  FSEL R47, R47, -INF , !P4 ;  /* 0xff8000002f2f7808 */ /* 0x000fe40006000000 */
[----:B------:R-:W-:-:S02]  /*1cc0*/  ISETP.GE.AND P4, PT, R0, R7, PT ;  /* 0x000000070000720c */ /* 0x000fc40003f86270 */
[----:B------:R-:W-:Y:S02]  /*1cd0*/  FSEL R52, R52, -INF , !P1 ;  /* 0xff80000034347808 */ /* 0x000fe40004800000 */
[----:B------:R-:W-:Y:S02]  /*1ce0*/  FMNMX R3, R49, R4, !PT ;  /* 0x0000000431037209 */ /* 0x000fe40007800000 */
[----:B------:R-:W-:Y:S02]  /*1cf0*/  IADD3 R0, R22, 0x48, RZ ;  /* 0x0000004816007810 */ /* 0x000fe40007ffe0ff */
[----:B------:R-:W-:Y:S02]  /*1d00*/  FSEL R50, R50, -INF , !P6 ;  /* 0xff80000032327808 */ /* 0x000fe40007000000 */
[----:B------:R-:W-:Y:S02]  /*1d10*/  FSEL R53, R53, -INF , !P2 ;  /* 0xff80000035357808 */ /* 0x000fe40005000000 */
[----:B------:R-:W-:-:S02]  /*1d20*/  FMNMX R4, R52, R3, !PT ;  /* 0x0000000334047209 */ /* 0x000fc40007800000 */
[-C--:B------:R-:W-:Y:S01]  /*1d30*/  ISETP.GE.AND P6, PT, R0, R7.reuse, PT ;  /* 0x000000070000720c */ /* 0x080fe20003fc6270 */
[----:B------:R-:W-:Y:S01]  /*1d40*/  VIADD R0, R22, 0x49 ;  /* 0x0000004916007836 */ /* 0x000fe20000000000 */
[----:B------:R-:W-:Y:S02]  /*1d50*/  FSEL R56, R56, -INF , !P3 ;  /* 0xff80000038387808 */ /* 0x000fe40005800000 */
[----:B------:R-:W-:Y:S02]  /*1d60*/  FMNMX R3, R53, R4, !PT ;  /* 0x0000000435037209 */ /* 0x000fe40007800000 */
[----:B------:R-:W-:Y:S02]  /*1d70*/  FSEL R51, R51, -INF , !P5 ;  /* 0xff80000033337808 */ /* 0x000fe40006800000 */
[----:B------:R-:W-:Y:S02]  /*1d80*/  ISETP.GE.AND P5, PT, R0, R7, PT ;  /* 0x000000070000720c */ /* 0x000fe40003fa6270 */
[----:B------:R-:W-:-:S02]  /*1d90*/  IADD3 R0, R22, 0x50, RZ ;  /* 0x0000005016007810 */ /* 0x000fc40007ffe0ff */
[----:B------:R-:W-:Y:S02]  /*1da0*/  FSEL R57, R57, -INF , !P4 ;  /* 0xff80000039397808 */ /* 0x000fe40006000000 */
        /* <DEDUP_REMOVED lines=12> */
[----:B------:R-:W-:Y:S01]  /*1e70*/  FMNMX R3, R61, R4, !PT ;  /* 0x000000043d037209 */ /* 0x000fe20007800000 */
[----:B------:R-:W-:Y:S01]  /*1e80*/  VIADD R4, R22, 0x61 ;  /* 0x0000006116047836 */ /* 0x000fe20000000000 */
[----:B------:R-:W-:Y:S02]  /*1e90*/  FSEL R58, R58, -INF , !P3 ;  /* 0xff8000003a3a7808 */ /* 0x000fe40005800000 */
[----:B------:R-:W-:Y:S02]  /*1ea0*/  ISETP.GE.AND P3, PT, R0, R7, PT ;  /* 0x000000070000720c */ /* 0x000fe40003f66270 */
[----:B------:R-:W-:Y:S02]  /*1eb0*/  IADD3 R0, R22, 0x59, RZ ;  /* 0x0000005916007810 */ /* 0x000fe40007ffe0ff */
[----:B------:R-:W-:-:S02]  /*1ec0*/  FSEL R65, R65, -INF , !P2 ;  /* 0xff80000041417808 */ /* 0x000fc40005000000 */
[----:B------:R-:W-:Y:S02]  /*1ed0*/  FMNMX R6, R64, R3, !PT ;  /* 0x0000000340067209 */ /* 0x000fe40007800000 */
[----:B------:R-:W-:Y:S02]  /*1ee0*/  FSEL R59, R59, -INF , !P4 ;  /* 0xff8000003b3b7808 */ /* 0x000fe40006000000 */
[----:B------:R-:W-:Y:S02]  /*1ef0*/  ISETP.GE.AND P4, PT, R0, R7, PT ;  /* 0x000000070000720c */ /* 0x000fe40003f86270 */
[----:B------:R-:W-:Y:S02]  /*1f00*/  IADD3 R0, R22, 0x60, RZ ;  /* 0x0000006016007810 */ /* 0x000fe40007ffe0ff */
[----:B------:R-:W-:Y:S02]  /*1f10*/  FSEL R68, R68, -INF , !P3 ;  /* 0xff80000044447808 */ /* 0x000fe40005800000 */
[----:B------:R-:W-:-:S02]  /*1f20*/  FMNMX R3, R65, R6, !PT ;  /* 0x0000000641037209 */ /* 0x000fc40007800000 */
[----:B------:R-:W-:Y:S02]  /*1f30*/  FSEL R62, R62, -INF , !P6 ;  /* 0xff8000003e3e7808 */ /* 0x000fe40007000000 */
[-C--:B------:R-:W-:Y:S02]  /*1f40*/  ISETP.GE.AND P0, PT, R4, R7.reuse, PT ;  /* 0x000000070400720c */ /* 0x080fe40003f06270 */
[----:B------:R-:W-:Y:S02]  /*1f50*/  ISETP.GE.AND P6, PT, R0, R7, PT ;  /* 0x000000070000720c */ /* 0x000fe40003fc6270 */
[----:B------:R-:W-:Y:S02]  /*1f60*/  IADD3 R4, R22, 0x68, RZ ;  /* 0x0000006816047810 */ /* 0x000fe40007ffe0ff */
        /* <DEDUP_REMOVED lines=21> */
[----:B------:R-:W-:Y:S02]  /*20c0*/  FSEL R80, R80, -INF , !P3 ;  /* 0xff80000050507808 */ /* 0x000fe40005800000 */
[----:B------:R-:W-:Y:S01]  /*20d0*/  FMNMX R3, R77, R6, !PT ;  /* 0x000000064d037209 */ /* 0x000fe20007800000 */
[C---:B------:R-:W-:Y:S01]  /*20e0*/  VIADD R6, R22.reuse, 0x79 ;  /* 0x0000007916067836 */ /* 0x040fe20000000000 */
[----:B------:R-:W-:Y:S02]  /*20f0*/  IADD3 R4, R22, 0x78, RZ ;  /* 0x0000007816047810 */ /* 0x000fe40007ffe0ff */
[----:B------:R-:W-:Y:S02]  /*2100*/  FSEL R63, R63, -INF , !P5 ;  /* 0xff8000003f3f7808 */ /* 0x000fe40006800000 */
[----:B------:R-:W-:-:S02]  /*2110*/  FSEL R81, R81, -INF , !P4 ;  /* 0xff80000051517808 */ /* 0x000fc40006000000 */
[----:B------:R-:W-:Y:S02]  /*2120*/  FMNMX R8, R80, R3, !PT ;  /* 0x0000000350087209 */ /* 0x000fe40007800000 */
[-C--:B------:R-:W-:Y:S02]  /*2130*/  ISETP.GE.AND P5, PT, R4, R7.reuse, PT ;  /* 0x000000070400720c */ /* 0x080fe40003fa6270 */
[----:B------:R-:W-:Y:S02]  /*2140*/  FMNMX R3, R81, R8, !PT ;  /* 0x0000000851037209 */ /* 0x000fe40007800000 */
[----:B------:R-:W-:Y:S02]  /*2150*/  FSEL R84, R84, -INF , !P5 ;  /* 0xff80000054547808 */ /* 0x000fe40006800000 */
[----:B------:R-:W-:Y:S02]  /*2160*/  ISETP.GE.AND P6, PT, R6, R7, PT ;  /* 0x000000070600720c */ /* 0x000fe40003fc6270 */
[----:B------:R-:W-:-:S02]  /*2170*/  FMNMX R4, R84, R3, !PT ;  /* 0x0000000354047209 */ /* 0x000fc40007800000 */
[----:B------:R-:W-:Y:S02]  /*2180*/  FSEL R85, R85, -INF , !P6 ;  /* 0xff80000055557808 */ /* 0x000fe40007000000 */
[----:B------:R-:W-:Y:S02]  /*2190*/  P2R R9, PR, RZ, 0x2 ;  /* 0x00000002ff097803 */ /* 0x000fe40000000000 */
[----:B------:R-:W-:Y:S02]  /*21a0*/  FMNMX R4, R85, R4, !PT ;  /* 0x0000000455047209 */ /* 0x000fe40007800000 */
[----:B------:R-:W-:Y:S02]  /*21b0*/  P2R R10, PR, RZ, 0x1 ;  /* 0x00000001ff0a7803 */ /* 0x000fe40000000000 */
[----:B------:R-:W-:Y:S01]  /*21c0*/  ISETP.GE.AND P0, PT, R0, R7, PT ;  /* 0x000000070000720c */ /* 0x000fe20003f06270 */
[----:B------:R-:W1:Y:S01]  /*21d0*/  SHFL.BFLY PT, R3, R4, 0x1, 0x1f ;  /* 0x0c201f0004037f89 */ /* 0x000e6200000e0000 */
[----:B------:R-:W-:-:S02]  /*21e0*/  FSEL R79, R79, -INF , !P2 ;  /* 0xff8000004f4f7808 */ /* 0x000fc40005000000 */
[----:B------:R-:W-:Y:S02]  /*21f0*/  FSEL R82, R82, -INF , !P3 ;  /* 0xff80000052527808 */ /* 0x000fe40005800000 */
[----:B------:R-:W-:Y:S02]  /*2200*/  FSEL R74, R74, -INF , !P0 ;  /* 0xff8000004a4a7808 */ /* 0x000fe40004000000 */
[----:B------:R-:W-:Y:S02]  /*2210*/  ISETP.NE.AND P0, PT, R10, RZ, PT ;  /* 0x000000ff0a00720c */ /* 0x000fe40003f05270 */
[----:B------:R-:W-:Y:S02]  /*2220*/  FSEL R83, R83, -INF , !P4 ;  /* 0xff80000053537808 */ /* 0x000fe40006000000 */
[----:B------:R-:W-:Y:S02]  /*2230*/  FSEL R75, R75, -INF , !P0 ;  /* 0xff8000004b4b7808 */ /* 0x000fe40004000000 */
[----:B------:R-:W-:-:S02]  /*2240*/  ISETP.NE.AND P0, PT, R11, RZ, PT ;  /* 0x000000ff0b00720c */ /* 0x000fc40003f05270 */
[----:B------:R-:W-:Y:S02]  /*2250*/  FSEL R87, R87, -INF , !P6 ;  /* 0xff80000057577808 */ /* 0x000fe40007000000 */
[----:B------:R-:W-:Y:S02]  /*2260*/  FSEL R86, R86, -INF , !P5 ;  /* 0xff80000056567808 */ /* 0x000fe40006800000 */
[----:B-1----:R-:W-:-:S05]  /*2270*/  FMNMX R3, R4, R3, !PT ;  /* 0x0000000304037209 */ /* 0x002fca0007800000 */
[----:B------:R-:W1:Y:S02]  /*2280*/  SHFL.BFLY PT, R6, R3, 0x2, 0x1f ;  /* 0x0c401f0003067f89 */ /* 0x000e6400000e0000 */
[----:B-1----:R-:W-:Y:S02]  /*2290*/  FMNMX R5, R3, R6, !PT ;  /* 0x0000000603057209 */ /* 0x002fe40007800000 */
[----:B------:R-:W-:Y:S02]  /*22a0*/  FMNMX R3, R26, R27, !PT ;  /* 0x0000001b1a037209 */ /* 0x000fe40007800000 */
[----:B------:R-:W-:-:S04]  /*22b0*/  FSETP.NEU.AND P1, PT, R5, -INF , PT ;  /* 0xff8000000500780b */ /* 0x000fc80003f2d000 */
[----:B------:R-:W-:Y:S02]  /*22c0*/  FSEL R0, R5, RZ, P1 ;  /* 0x000000ff05007208 */ /* 0x000fe40000800000 */
[----:B------:R-:W-:-:S03]  /*22d0*/  ISETP.NE.AND P1, PT, R9, RZ, PT ;  /* 0x000000ff0900720c */ /* 0x000fc60003f25270 */
[----:B------:R-:W-:Y:S01]  /*22e0*/  FMUL R20, R0, UR7 ;  /* 0x0000000700147c20 */ /* 0x000fe20008400000 */
[----:B------:R-:W-:Y:S02]  /*22f0*/  FSEL R78, R78, -INF , !P1 ;  /* 0xff8000004e4e7808 */ /* 0x000fe40004800000 */
[----:B------:R-:W-:Y:S01]  /*2300*/  FMNMX R0, R30, R3, !PT ;  /* 0x000000031e007209 */ /* 0x000fe20007800000 */
[--C-:B------:R-:W-:Y:S01]  /*2310*/  FFMA R24, R24, UR7, -R20.reuse ;  /* 0x0000000718187c23 */ /* 0x100fe20008000814 */
[--C-:B------:R-:W-:Y:S01]  /*2320*/  FFMA R9, R25, UR7, -R20.reuse ;  /* 0x0000000719097c23 */ /* 0x100fe20008000814 */
[--C-:B------:R-:W-:Y:S01]  /*2330*/  FFMA R4, R28, UR7, -R20.reuse ;  /* 0x000000071c047c23 */ /* 0x100fe20008000814 */
[----:B------:R-:W-:Y:S01]  /*2340*/  FMNMX R3, R31, R0, !PT ;  /* 0x000000001f037209 */ /* 0x000fe20007800000 */
[--C-:B------:R-:W-:Y:S01]  /*2350*/  FFMA R8, R36, UR7, -R20.reuse ;  /* 0x0000000724087c23 */ /* 0x100fe20008000814 */
[----:B------:R-:W-:Y:S01]  /*2360*/  FSETP.GEU.AND P1, PT, R24, -126, PT ;  /* 0xc2fc00001800780b */ /* 0x000fe20003f2e000 */
        /* <DEDUP_REMOVED lines=12> */
[----:B------:R-:W-:Y:S01]  /*2430*/  @!P1 FMUL R24, R24, 0.5 ;  /* 0x3f00000018189820 */ /* 0x000fe20000400000 */
[----:B------:R-:W-:Y:S01]  /*2440*/  FMNMX R3, R39, R0, !PT ;  /* 0x0000000027037209 */ /* 0x000fe20007800000 */
[--C-:B------:R-:W-:Y:S01]  /*2450*/  FFMA R21, R41, UR7, -R20.reuse ;  /* 0x0000000729157c23 */ /* 0x100fe20008000814 */
[----:B------:R-:W-:Y:S01]  /*2460*/  FSETP.GEU.AND P6, PT, R13, -126, PT ;  /* 0xc2fc00000d00780b */ /* 0x000fe20003fce000 */
[----:B------:R-:W-:Y:S01]  /*2470*/  @!P2 FMUL R9, R9, 0.5 ;  /* 0x3f0000000909a820 */ /* 0x000fe20000400000 */
[----:B------:R-:W-:Y:S01]  /*2480*/  FMNMX R0, R42, R3, !PT ;  /* 0x000000032a007209 */ /* 0x000fe20007800000 */
[----:B------:R-:W1:Y:S01]  /*2490*/  MUFU.EX2 R24, R24 ;  /* 0x0000001800187308 */ /* 0x000e620000000800 */
[----:B------:R-:W-:Y:S01]  /*24a0*/  FSETP.GEU.AND P5, PT, R28, -126, PT ;  /* 0xc2fc00001c00780b */ /* 0x000fe20003fae000 */
[----:B------:R-:W-:Y:S01]  /*24b0*/  @!P3 FMUL R4, R4, 0.5 ;  /* 0x3f0000000404b820 */ /* 0x000fe20000400000 */
[----:B------:R-:W-:Y:S01]  /*24c0*/  FMNMX R3, R43, R0, !PT ;  /* 0x000000002b037209 */ /* 0x000fe20007800000 */
[--C-:B------:R-:W-:Y:S01]  /*24d0*/  FFMA R23, R45, UR7, -R20.reuse ;  /* 0x000000072d177c23 */ /* 0x100fe20008000814 */
[--C-:B------:R-:W-:Y:S01]  /*24e0*/  FFMA R25, R49, UR7, -R20.reuse ;  /* 0x0000000731197c23 */ /* 0x100fe20008000814 */
[----:B------:R-:W-:Y:S01]  /*24f0*/  @!P4 FMUL R11, R11, 0.5 ;  /* 0x3f0000000b0bc820 */ /* 0x000fe20000400000 */
[----:B------:R-:W-:Y:S01]  /*2500*/  FMNMX R0, R46, R3, !PT ;  /* 0x000000032e007209 */ /* 0x000fe20007800000 */
[----:B------:R-:W2:Y:S01]  /*2510*/  MUFU.EX2 R9, R9 ;  /* 0x0000000900097308 */ /* 0x000ea20000000800 */
[--C-:B------:R-:W-:Y:S01]  /*2520*/  FFMA R10, R44, UR7, -R20.reuse ;  /* 0x000000072c0a7c23 */ /* 0x100fe20008000814 */
[----:B------:R-:W-:Y:S01]  /*2530*/  @!P6 FMUL R13, R13, 0.5 ;  /* 0x3f0000000d0de820 */ /* 0x000fe20000400000 */
[----:B------:R-:W-:Y:S01]  /*2540*/  FMNMX R3, R47, R0, !PT ;  /* 0x000000002f037209 */ /* 0x000fe20007800000 */
[--C-:B------:R-:W-:Y:S01]  /*2550*/  FFMA R12, R52, UR7, -R20.reuse ;  /* 0x00000007340c7c23 */ /* 0x100fe20008000814 */
[--C-:B------:R-:W-:Y:S01]  /*2560*/  FFMA R37, R60, UR7, -R20.reuse ;  /* 0x000000073c257c23 */ /* 0x100fe20008000814 */
[----:B------:R-:W-:Y:S01]  /*2570*/  @!P5 FMUL R28, R28, 0.5 ;  /* 0x3f0000001c1cd820 */ /* 0x000fe20000400000 */
[----:B------:R-:W-:Y:S01]  /*2580*/  FMNMX R0, R50, R3, !PT ;  /* 0x0000000332007209 */ /* 0x000fe20007800000 */
[----:B------:R-:W3:Y:S01]  /*2590*/  MUFU.EX2 R4, R4 ;  /* 0x0000000400047308 */ /* 0x000ee20000000800 */
[----:B-1----:R-:W-:Y:S01]  /*25a0*/  @!P1 FMUL R24, R24, R24 ;  /* 0x0000001818189220 */ /* 0x002fe20000400000 */
[----:B------:R-:W-:Y:S01]  /*25b0*/  FSETP.GEU.AND P1, PT, R8, -126, PT ;  /* 0xc2fc00000800780b */ /* 0x000fe20003f2e000 */
[--C-:B------:R-:W-:Y:S01]  /*25c0*/  FFMA R29, R53, UR7, -R20.reuse ;  /* 0x00000007351d7c23 */ /* 0x100fe20008000814 */
[----:B------:R-:W-:Y:S01]  /*25d0*/  FMNMX R3, R51, R0, !PT ;  /* 0x0000000033037209 */ /* 0x000fe20007800000 */
[--C-:B------:R-:W-:Y:S01]  /*25e0*/  FFMA R40, R57, UR7, -R20.reuse ;  /* 0x0000000739287c23 */ /* 0x100fe20008000814 */
[--C-:B------:R-:W-:Y:S01]  /*25f0*/  FFMA R14, R61, UR7, -R20.reuse ;  /* 0x000000073d0e7c23 */ /* 0x100fe20008000814 */
[--C-:B------:R-:W-:Y:S01]  /*2600*/  FFMA R33, R56, UR7, -R20.reuse ;  /* 0x0000000738217c23 */ /* 0x100fe20008000814 */
[----:B------:R-:W-:Y:S01]  /*2610*/  FMNMX R0, R54, R3, !PT ;  /* 0x0000000336007209 */ /* 0x000fe20007800000 */
[----:B--2---:R-:W-:Y:S01]  /*2620*/  @!P2 FMUL R9, R9, R9 ;  /* 0x000000090909a220 */ /* 0x004fe20000400000 */
[----:B------:R-:W-:Y:S01]  /*2630*/  FSETP.GEU.AND P2, PT, R15, -126, PT ;  /* 0xc2fc00000f00780b */ /* 0x000fe20003f4e000 */
[----:B------:R-:W1:Y:S01]  /*2640*/  MUFU.EX2 R11, R11 ;  /* 0x0000000b000b7308 */ /* 0x000e620000000800 */
[----:B------:R-:W-:Y:S01]  /*2650*/  FMNMX R3, R55, R0, !PT ;  /* 0x0000000037037209 */ /* 0x000fe20007800000 */
[--C-:B------:R-:W-:Y:S01]  /*2660*/  FFMA R64, R64, UR7, -R20.reuse ;  /* 0x0000000740407c23 */ /* 0x100fe20008000814 */
[--C-:B------:R-:W-:Y:S01]  /*2670*/  FFMA R72, R72, UR7, -R20.reuse ;  /* 0x0000000748487c23 */ /* 0x100fe20008000814 */
[----:B------:R-:W-:Y:S01]  /*2680*/  @!P1 FMUL R8, R8, 0.5 ;  /* 0x3f00000008089820 */ /* 0x000fe20000400000 */
[----:B------:R-:W-:Y:S01]  /*2690*/  FMNMX R0, R58, R3, !PT ;  /* 0x000000033a007209 */ /* 0x000fe20007800000 */
[----:B---3--:R-:W-:Y:S01]  /*26a0*/  @!P3 FMUL R4, R4, R4 ;  /* 0x000000040404b220 */ /* 0x008fe20000400000 */
[----:B------:R-:W-:Y:S01]  /*26b0*/  FSETP.GEU.AND P3, PT, R32, -126, PT ;  /* 0xc2fc00002000780b */ /* 0x000fe20003f6e000 */
[----:B------:R-:W2:Y:S01]  /*26c0*/  MUFU.EX2 R13, R13 ;  /* 0x0000000d000d7308 */ /* 0x000ea20000000800 */
[----:B------:R-:W-:Y:S01]  /*26d0*/  FMNMX R3, R59, R0, !PT ;  /* 0x000000003b037209 */ /* 0x000fe20007800000 */
[--C-:B------:R-:W-:Y:S01]  /*26e0*/  FFMA R65, R65, UR7, -R20.reuse ;  /* 0x0000000741417c23 */ /* 0x100fe20008000814 */
[--C-:B------:R-:W-:Y:S01]  /*26f0*/  FFMA R69, R69, UR7, -R20.reuse ;  /* 0x0000000745457c23 */ /* 0x100fe20008000814 */
[----:B------:R-:W-:Y:S01]  /*2700*/  @!P2 FMUL R15, R15, 0.5 ;  /* 0x3f0000000f0fa820 */ /* 0x000fe20000400000 */
[----:B------:R-:W-:Y:S01]  /*2710*/  FMNMX R0, R62, R3, !PT ;  /* 0x000000033e007209 */ /* 0x000fe20007800000 */
[--C-:B------:R-:W-:Y:S01]  /*2720*/  FFMA R73, R73, UR7, -R20.reuse ;  /* 0x0000000749497c23 */ /* 0x100fe20008000814 */
[--C-:B------:R-:W-:Y:S01]  /*2730*/  FFMA R76, R76, UR7, -R20.reuse ;  /* 0x000000074c4c7c23 */ /* 0x100fe20008000814 */
[----:B------:R-:W3:Y:S01]  /*2740*/  MUFU.EX2 R8, R8 ;  /* 0x0000000800087308 */ /* 0x000ee20000000800 */
[----:B-1----:R-:W-:Y:S01]  /*2750*/  @!P4 FMUL R11, R11, R11 ;  /* 0x0000000b0b0bc220 */ /* 0x002fe20000400000 */
[----:B------:R-:W-:Y:S01]  /*2760*/  FMNMX R3, R63, R0, !PT ;  /* 0x000000003f037209 */ /* 0x000fe20007800000 */
[--C-:B------:R-:W-:Y:S01]  /*2770*/  FFMA R81, R81, UR7, -R20.reuse ;  /* 0x0000000751517c23 */ /* 0x100fe20008000814 */
[----:B------:R-:W-:Y:S01]  /*2780*/  @!P3 FMUL R32, R32, 0.5 ;  /* 0x3f0000002020b820 */ /* 0x000fe20000400000 */
[----:B------:R-:W-:Y:S01]  /*2790*/  FSETP.GEU.AND P4, PT, R21, -126, PT ;  /* 0xc2fc00001500780b */ /* 0x000fe20003f8e000 */
[--C-:B------:R-:W-:Y:S01]  /*27a0*/  FFMA R68, R68, UR7, -R20.reuse ;  /* 0x0000000744447c23 */ /* 0x100fe20008000814 */
[----:B------:R-:W-:Y:S01]  /*27b0*/  FMNMX R0, R66, R3, !PT ;  /* 0x0000000342007209 */ /* 0x000fe20007800000 */
[----:B------:R-:W1:Y:S01]  /*27c0*/  MUFU.EX2 R15, R15 ;  /* 0x0000000f000f7308 */ /* 0x000e620000000800 */
[----:B--2---:R-:W-:Y:S01]  /*27d0*/  @!P6 FMUL R13, R13, R13 ;  /* 0x0000000d0d0de220 */ /* 0x004fe20000400000 */
[----:B------:R-:W-:Y:S01]  /*27e0*/  FSETP.GEU.AND P6, PT, R23, -126, PT ;  /* 0xc2fc00001700780b */ /* 0x000fe20003fce000 */
[--C-:B------:R-:W-:Y:S01]  /*27f0*/  FFMA R77, R77, UR7, -R20.reuse ;  /* 0x000000074d4d7c23 */ /* 0x100fe20008000814 */
[----:B------:R-:W-:Y:S01]  /*2800*/  FMNMX R3, R67, R0, !PT ;  /* 0x0000000043037209 */ /* 0x000fe20007800000 */
[--C-:B------:R-:W-:Y:S01]  /*2810*/  FFMA R80, R80, UR7, -R20.reuse ;  /* 0x0000000750507c23 */ /* 0x100fe20008000814 */
[--C-:B------:R-:W-:Y:S01]  /*2820*/  FFMA R84, R84, UR7, -R20.reuse ;  /* 0x0000000754547c23 */ /* 0x100fe20008000814 */
[----:B------:R-:W-:Y:S01]  /*2830*/  FFMA R85, R85, UR7, -R20 ;  /* 0x0000000755557c23 */ /* 0x000fe20008000814 */
[----:B------:R-:W2:Y:S01]  /*2840*/  MUFU.EX2 R28, R28 ;  /* 0x0000001c001c7308 */ /* 0x000ea20000000800 */
[----:B---3--:R-:W-:Y:S01]  /*2850*/  @!P1 FMUL R8, R8, R8 ;  /* 0x0000000808089220 */ /* 0x008fe20000400000 */
[----:B------:R-:W-:Y:S01]  /*2860*/  FSETP.GEU.AND P1, PT, R36, -126, PT ;  /* 0xc2fc00002400780b */ /* 0x000fe20003f2e000 */
[----:B------:R-:W-:Y:S01]  /*2870*/  @!P4 FMUL R21, R21, 0.5 ;  /* 0x3f0000001515c820 */ /* 0x000fe20000400000 */
[----:B------:R-:W-:-:S03]  /*2880*/  FMNMX R0, R70, R3, !PT ;  /* 0x0000000346007209 */ /* 0x000fc60007800000 */
[----:B------:R-:W-:Y:S01]  /*2890*/  @!P6 FMUL R23, R23, 0.5 ;  /* 0x3f0000001717e820 */ /* 0x000fe20000400000 */
[----:B------:R-:W3:Y:S01]  /*28a0*/  MUFU.EX2 R32, R32 ;  /* 0x0000002000207308 */ /* 0x000ee20000000800 */
[----:B-1----:R-:W-:Y:S01]  /*28b0*/  @!P2 FMUL R15, R15, R15 ;  /* 0x0000000f0f0fa220 */ /* 0x002fe20000400000 */
[----:B------:R-:W-:Y:S02]  /*28c0*/  FMNMX R3, R71, R0, !PT ;  /* 0x0000000047037209 */ /* 0x000fe40007800000 */
[----:B------:R-:W-:Y:S02]  /*28d0*/  FSETP.GEU.AND P2, PT, R25, -126, PT ;  /* 0xc2fc00001900780b */ /* 0x000fe40003f4e000 */
[----:B------:R-:W-:Y:S01]  /*28e0*/  FMNMX R0, R74, R3, !PT ;  /* 0x000000034a007209 */ /* 0x000fe20007800000 */
[----:B------:R-:W-:Y:S01]  /*28f0*/  @!P1 FMUL R36, R36, 0.5 ;  /* 0x3f00000024249820 */ /* 0x000fe20000400000 */
[----:B------:R-:W1:Y:S01]  /*2900*/  MUFU.EX2 R21, R21 ;  /* 0x0000001500157308 */ /* 0x000e620000000800 */
[----:B--2---:R-:W-:Y:S01]  /*2910*/  @!P5 FMUL R28, R28, R28 ;  /* 0x0000001c1c1cd220 */ /* 0x004fe20000400000 */
[----:B------:R-:W-:-:S02]  /*2920*/  FSETP.GEU.AND P5, PT, R10, -126, PT ;  /* 0xc2fc00000a00780b */ /* 0x000fc40003fae000 */
[----:B------:R-:W-:-:S04]  /*2930*/  FMNMX R3, R75, R0, !PT ;  /* 0x000000004b037209 */ /* 0x000fc80007800000 */
[----:B------:R-:W2:Y:S01]  /*2940*/  MUFU.EX2 R36, R36 ;  /* 0x0000002400247308 */ /* 0x000ea20000000800 */
[----:B---3--:R-:W-:Y:S01]  /*2950*/  @!P3 FMUL R32, R32, R32 ;  /* 0x000000202020b220 */ /* 0x008fe20000400000 */
[----:B------:R-:W-:Y:S01]  /*2960*/  FSETP.GEU.AND P3, PT, R12, -126, PT ;  /* 0xc2fc00000c00780b */ /* 0x000fe20003f6e000 */
[----:B------:R-:W-:Y:S01]  /*2970*/  @!P2 FMUL R25, R25, 0.5 ;  /* 0x3f0000001919a820 */ /* 0x000fe20000400000 */
[----:B------:R-:W-:-:S03]  /*2980*/  FMNMX R0, R78, R3, !PT ;  /* 0x000000034e007209 */ /* 0x000fc60007800000 */
[----:B------:R-:W-:Y:S01]  /*2990*/  @!P5 FMUL R10, R10, 0.5 ;  /* 0x3f0000000a0ad820 */ /* 0x000fe20000400000 */
[----:B------:R-:W3:Y:S01]  /*29a0*/  MUFU.EX2 R23, R23 ;  /* 0x0000001700177308 */ /* 0x000ee20000000800 */
[----:B------:R-:W-:Y:S01]  /*29b0*/  FMNMX R3, R79, R0, !PT ;  /* 0x000000004f037209 */ /* 0x000fe20007800000 */
[----:B-1----:R-:W-:Y:S01]  /*29c0*/  @!P4 FMUL R21, R21, R21 ;  /* 0x000000151515c220 */ /* 0x002fe20000400000 */
[----:B------:R-:W-:Y:S02]  /*29d0*/  FSETP.GEU.AND P4, PT, R29, -126, PT ;  /* 0xc2fc00001d00780b */ /* 0x000fe40003f8e000 */
[----:B------:R-:W-:Y:S02]  /*29e0*/  FMNMX R0, R82, R3, !PT ;  /* 0x0000000352007209 */ /* 0x000fe40007800000 */
        /* <DEDUP_REMOVED lines=14> */
[----:B------:R-:W-:-:S03]  /*2ad0*/  FSETP.GEU.AND P2, PT, R14, -126, PT ;  /* 0xc2fc00000e00780b */ /* 0x000fc60003f4e000 */
[----:B------:R-:W1:Y:S01]  /*2ae0*/  SHFL.BFLY PT, R3, R0, 0x1, 0x1f ;  /* 0x0c201f0000037f89 */ /* 0x000e6200000e0000 */
[----:B------:R-:W-:Y:S01]  /*2af0*/  @!P6 FMUL R40, R40, 0.5 ;  /* 0x3f0000002828e820 */ /* 0x000fe20000400000 */
[----:B------:R-:W4:Y:S01]  /*2b00*/  MUFU.EX2 R37, R37 ;  /* 0x0000002500257308 */ /* 0x000f220000000800 */
[----:B--2---:R-:W-:Y:S01]  /*2b10*/  @!P5 FMUL R10, R10, R10 ;  /* 0x0000000a0a0ad220 */ /* 0x004fe20000400000 */
[----:B------:R-:W-:-:S06]  /*2b20*/  FSETP.GEU.AND P5, PT, R33, -126, PT ;  /* 0xc2fc00002100780b */ /* 0x000fcc0003fae000 */
[----:B------:R-:W2:Y:S01]  /*2b30*/  MUFU.EX2 R29, R29 ;  /* 0x0000001d001d7308 */ /* 0x000ea20000000800 */
[----:B---3--:R-:W-:Y:S01]  /*2b40*/  @!P3 FMUL R12, R12, R12 ;  /* 0x0000000c0c0cb220 */ /* 0x008fe20000400000 */
[----:B------:R-:W-:Y:S01]  /*2b50*/  FSETP.GEU.AND P3, PT, R64, -126, PT ;  /* 0xc2fc00004000780b */ /* 0x000fe20003f6e000 */
[----:B------:R-:W-:-:S04]  /*2b60*/  @!P2 FMUL R14, R14, 0.5 ;  /* 0x3f0000000e0ea820 */ /* 0x000fc80000400000 */
[----:B------:R-:W-:Y:S01]  /*2b70*/  @!P5 FMUL R33, R33, 0.5 ;  /* 0x3f0000002121d820 */ /* 0x000fe20000400000 */
[----:B------:R-:W3:Y:S01]  /*2b80*/  MUFU.EX2 R40, R40 ;  /* 0x0000002800287308 */ /* 0x000ee20000000800 */
[----:B----4-:R-:W-:Y:S01]  /*2b90*/  @!P1 FMUL R37, R37, R37 ;  /* 0x0000002525259220 */ /* 0x010fe20000400000 */
[----:B------:R-:W-:Y:S02]  /*2ba0*/  FSETP.GEU.AND P1, PT, R72, -126, PT ;  /* 0xc2fc00004800780b */ /* 0x000fe40003f2e000 */
[----:B-1----:R-:W-:-:S03]  /*2bb0*/  FMNMX R3, R0, R3, !PT ;  /* 0x0000000300037209 */ /* 0x002fc60007800000 */
[----:B------:R-:W-:Y:S01]  /*2bc0*/  @!P3 FMUL R64, R64, 0.5 ;  /* 0x3f0000004040b820 */ /* 0x000fe20000400000 */
[----:B------:R-:W1:Y:S01]  /*2bd0*/  MUFU.EX2 R14, R14 ;  /* 0x0000000e000e7308 */ /* 0x000e620000000800 */
[----:B--2---:R-:W-:Y:S01]  /*2be0*/  @!P4 FMUL R29, R29, R29 ;  /* 0x0000001d1d1dc220 */ /* 0x004fe20000400000 */
[----:B------:R-:W-:Y:S01]  /*2bf0*/  FSETP.GEU.AND P4, PT, R65, -126, PT ;  /* 0xc2fc00004100780b */ /* 0x000fe20003f8e000 */
[----:B------:R-:W2:Y:S04]  /*2c00*/  SHFL.BFLY PT, R6, R3, 0x2, 0x1f ;  /* 0x0c401f0003067f89 */ /* 0x000ea800000e0000 */
[----:B------:R-:W-:Y:S01]  /*2c10*/  @!P1 FMUL R72, R72, 0.5 ;  /* 0x3f00000048489820 */ /* 0x000fe20000400000 */
[----:B------:R-:W4:Y:S01]  /*2c20*/  MUFU.EX2 R41, R64 ;  /* 0x0000004000297308 */ /* 0x000f220000000800 */
[----:B---3--:R-:W-:Y:S01]  /*2c30*/  @!P6 FMUL R40, R40, R40 ;  /* 0x000000282828e220 */ /* 0x008fe20000400000 */
[----:B------:R-:W-:-:S05]  /*2c40*/  FSETP.GEU.AND P6, PT, R69, -126, PT ;  /* 0xc2fc00004500780b */ /* 0x000fca0003fce000 */
[----:B------:R-:W-:Y:S01]  /*2c50*/  @!P4 FMUL R65, R65, 0.5 ;  /* 0x3f0000004141c820 */ /* 0x000fe20000400000 */
[----:B------:R-:W3:Y:S01]  /*2c60*/  MUFU.EX2 R49, R72 ;  /* 0x0000004800317308 */ /* 0x000ee20000000800 */
[----:B-1----:R-:W-:Y:S01]  /*2c70*/  @!P2 FMUL R14, R14, R14 ;  /* 0x0000000e0e0ea220 */ /* 0x002fe20000400000 */
[----:B------:R-:W-:-:S05]  /*2c80*/  FSETP.GEU.AND P2, PT, R73, -126, PT ;  /* 0xc2fc00004900780b */ /* 0x000fca0003f4e000 */
[----:B------:R-:W-:Y:S01]  /*2c90*/  @!P6 FMUL R69, R69, 0.5 ;  /* 0x3f0000004545e820 */ /* 0x000fe20000400000 */
[----:B------:R-:W1:Y:S01]  /*2ca0*/  MUFU.EX2 R33, R33 ;  /* 0x0000002100217308 */ /* 0x000e620000000800 */
[----:B----4-:R-:W-:Y:S01]  /*2cb0*/  @!P3 FMUL R41, R41, R41 ;  /* 0x000000292929b220 */ /* 0x010fe20000400000 */
[----:B------:R-:W-:Y:S02]  /*2cc0*/  FSETP.GEU.AND P3, PT, R76, -126, PT ;  /* 0xc2fc00004c00780b */ /* 0x000fe40003f6e000 */
[----:B--2---:R-:W-:-:S03]  /*2cd0*/  FMNMX R6, R3, R6, !PT ;  /* 0x0000000603067209 */ /* 0x004fc60007800000 */
[----:B------:R-:W-:Y:S01]  /*2ce0*/  @!P2 FMUL R73, R73, 0.5 ;  /* 0x3f0000004949a820 */ /* 0x000fe20000400000 */
[----:B------:R-:W2:Y:S01]  /*2cf0*/  MUFU.EX2 R44, R65 ;  /* 0x00000041002c7308 */ /* 0x000ea20000000800 */
        /* <DEDUP_REMOVED lines=8> */
[----:B--2---:R-:W-:Y:S01]  /*2d80*/  @!P4 FMUL R44, R44, R44 ;  /* 0x0000002c2c2cc220 */ /* 0x004fe20000400000 */
[----:B------:R-:W-:-:S05]  /*2d90*/  FSETP.GEU.AND P4, PT, R77, -126, PT ;  /* 0xc2fc00004d00780b */ /* 0x000fca0003f8e000 */
[----:B------:R-:W-:Y:S01]  /*2da0*/  @!P5 FMUL R68, R68, 0.5 ;  /* 0x3f0000004444d820 */ /* 0x000fe20000400000 */
[----:B------:R-:W2:Y:S01]  /*2db0*/  MUFU.EX2 R53, R76 ;  /* 0x0000004c00357308 */ /* 0x000ea20000000800 */
[----:B---3--:R-:W-:Y:S01]  /*2dc0*/  @!P6 FMUL R48, R48, R48 ;  /* 0x000000303030e220 */ /* 0x008fe20000400000 */
[----:B------:R-:W-:-:S04]  /*2dd0*/  FSETP.NEU.AND P6, PT, R6, -INF , PT ;  /* 0xff8000000600780b */ /* 0x000fc80003fcd000 */
[----:B------:R-:W-:Y:S01]  /*2de0*/  FSEL R0, R6, RZ, P6 ;  /* 0x000000ff06007208 */ /* 0x000fe20003000000 */
[----:B------:R-:W-:Y:S01]  /*2df0*/  @!P4 FMUL R77, R77, 0.5 ;  /* 0x3f0000004d4dc820 */ /* 0x000fe20000400000 */
[----:B------:R-:W3:Y:S01]  /*2e00*/  MUFU.EX2 R20, R81 ;  /* 0x0000005100147308 */ /* 0x000ee20000000800 */
[----:B-1----:R-:W-:Y:S01]  /*2e10*/  @!P2 FMUL R52, R52, R52 ;  /* 0x000000343434a220 */ /* 0x002fe20000400000 */
[----:B------:R-:W-:Y:S01]  /*2e20*/  FSETP.GEU.AND P2, PT, R85, -126, PT ;  /* 0xc2fc00005500780b */ /* 0x000fe20003f4e000 */
[----:B------:R-:W-:Y:S01]  /*2e30*/  FMUL R0, R0, UR7 ;  /* 0x0000000700007c20 */ /* 0x000fe20008400000 */
[----:B------:R-:W-:-:S03]  /*2e40*/  FSETP.GEU.AND P6, PT, R84, -126, PT ;  /* 0xc2fc00005400780b */ /* 0x000fc60003fce000 */
[--C-:B------:R-:W-:Y:S01]  /*2e50*/  FFMA R26, R26, UR7, -R0.reuse ;  /* 0x000000071a1a7c23 */ /* 0x100fe20008000800 */
[----:B------:R-:W1:Y:S01]  /*2e60*/  MUFU.EX2 R45, R68 ;  /* 0x00000044002d7308 */ /* 0x000e620000000800 */
[--C-:B------:R-:W-:Y:S01]  /*2e70*/  FFMA R61, R31, UR7, -R0.reuse ;  /* 0x000000071f3d7c23 */ /* 0x100fe20008000800 */
[----:B--2---:R-:W-:Y:S01]  /*2e80*/  @!P3 FMUL R53, R53, R53 ;  /* 0x000000353535b220 */ /* 0x004fe20000400000 */
[--C-:B------:R-:W-:Y:S01]  /*2e90*/  FFMA R3, R27, UR7, -R0.reuse ;  /* 0x000000071b037c23 */ /* 0x100fe20008000800 */
[----:B------:R-:W-:Y:S01]  /*2ea0*/  FSETP.GEU.AND P3, PT, R26, -126, PT ;  /* 0xc2fc00001a00780b */ /* 0x000fe20003f6e000 */
[--C-:B------:R-:W-:Y:S01]  /*2eb0*/  FFMA R65, R35, UR7, -R0.reuse ;  /* 0x0000000723417c23 */ /* 0x100fe20008000800 */
[--C-:B------:R-:W-:Y:S01]  /*2ec0*/  FFMA R38, R38, UR7, -R0.reuse ;  /* 0x0000000726267c23 */ /* 0x100fe20008000800 */
[----:B------:R-:W-:Y:S01]  /*2ed0*/  @!P2 FMUL R85, R85, 0.5 ;  /* 0x3f0000005555a820 */ /* 0x000fe20000400000 */
[----:B------:R-:W2:Y:S01]  /*2ee0*/  MUFU.EX2 R56, R77 ;  /* 0x0000004d00387308 */ /* 0x000ea20000000800 */
[----:B---3--:R-:W-:Y:S01]  /*2ef0*/  @!P1 FMUL R20, R20, R20 ;  /* 0x0000001414149220 */ /* 0x008fe20000400000 */
[----:B------:R-:W-:Y:S01]  /*2f00*/  FSETP.GEU.AND P1, PT, R61, -126, PT ;  /* 0xc2fc00003d00780b */ /* 0x000fe20003f2e000 */
[----:B------:R-:W-:Y:S01]  /*2f10*/  @!P6 FMUL R84, R84, 0.5 ;  /* 0x3f0000005454e820 */ /* 0x000fe20000400000 */
[--C-:B------:R-:W-:Y:S01]  /*2f20*/  FFMA R30, R30, UR7, -R0.reuse ;  /* 0x000000071e1e7c23 */ /* 0x100fe20008000800 */
[--C-:B------:R-:W-:Y:S01]  /*2f30*/  FFMA R34, R34, UR7, -R0.reuse ;  /* 0x0000000722227c23 */ /* 0x100fe20008000800 */
[--C-:B------:R-:W-:Y:S01]  /*2f40*/  FFMA R50, R50, UR7, -R0.reuse ;  /* 0x0000000732327c23 */ /* 0x100fe20008000800 */
[--C-:B------:R-:W-:Y:S01]  /*2f50*/  FFMA R55, R55, UR7, -R0.reuse ;  /* 0x0000000737377c23 */ /* 0x100fe20008000800 */
[----:B------:R-:W3:Y:S01]  /*2f60*/  MUFU.EX2 R60, R85 ;  /* 0x00000055003c7308 */ /* 0x000ee20000000800 */
[----:B-1----:R-:W-:Y:S01]  /*2f70*/  @!P5 FMUL R45, R45, R45 ;  /* 0x0000002d2d2dd220 */ /* 0x002fe20000400000 */
[----:B------:R-:W-:Y:S01]  /*2f80*/  FSETP.GEU.AND P5, PT, R80, -126, PT ;  /* 0xc2fc00005000780b */ /* 0x000fe20003fae000 */
[----:B------:R-:W-:Y:S01]  /*2f90*/  @!P3 FMUL R26, R26, 0.5 ;  /* 0x3f0000001a1ab820 */ /* 0x000fe20000400000 */
[--C-:B------:R-:W-:Y:S01]  /*2fa0*/  FFMA R42, R42, UR7, -R0.reuse ;  /* 0x000000072a2a7c23 */ /* 0x100fe20008000800 */
[--C-:B------:R-:W-:Y:S01]  /*2fb0*/  FFMA R46, R46, UR7, -R0.reuse ;  /* 0x000000072e2e7c23 */ /* 0x100fe20008000800 */
[--C-:B------:R-:W-:Y:S01]  /*2fc0*/  FFMA R67, R67, UR7, -R0.reuse ;  /* 0x0000000743437c23 */ /* 0x100fe20008000800 */
[----:B------:R-:W-:Y:S01]  /*2fd0*/  @!P1 FMUL R61, R61, 0.5 ;  /* 0x3f0000003d3d9820 */ /* 0x000fe20000400000 */
[----:B------:R1:W4:Y:S01]  /*2fe0*/  MUFU.EX2 R31, R26 ;  /* 0x0000001a001f7308 */ /* 0x0003220000000800 */
[----:B--2---:R-:W-:Y:S01]  /*2ff0*/  @!P4 FMUL R56, R56, R56 ;  /* 0x000000383838c220 */ /* 0x004fe20000400000 */
[----:B------:R-:W-:Y:S01]  /*3000*/  FSETP.GEU.AND P4, PT, R3, -126, PT ;  /* 0xc2fc00000300780b */ /* 0x000fe20003f8e000 */
[--C-:B------:R-:W-:Y:S01]  /*3010*/  FFMA R54, R54, UR7, -R0.reuse ;  /* 0x0000000736367c23 */ /* 0x100fe20008000800 */
[--C-:B------:R-:W-:Y:S01]  /*3020*/  FFMA R75, R75, UR7, -R0.reuse ;  /* 0x000000074b4b7c23 */ /* 0x100fe20008000800 */
[--C-:B------:R-:W-:Y:S01]  /*3030*/  FFMA R83, R83, UR7, -R0.reuse ;  /* 0x0000000753537c23 */ /* 0x100fe20008000800 */
[--C-:B------:R-:W-:Y:S01]  /*3040*/  FFMA R71, R71, UR7, -R0.reuse ;  /* 0x0000000747477c23 */ /* 0x100fe20008000800 */
[----:B------:R-:W-:Y:S01]  /*3050*/  @!P5 FMUL R80, R80, 0.5 ;  /* 0x3f0000005050d820 */ /* 0x000fe20000400000 */
[----:B------:R-:W2:Y:S01]  /*3060*/  MUFU.EX2 R68, R61 ;  /* 0x0000003d00447308 */ /* 0x000ea20000000800 */
[--C-:B-1----:R-:W-:Y:S01]  /*3070*/  FFMA R26, R43, UR7, -R0.reuse ;  /* 0x000000072b1a7c23 */ /* 0x102fe20008000800 */
[----:B---3--:R-:W-:Y:S01]  /*3080*/  @!P2 FMUL R60, R60, R60 ;  /* 0x0000003c3c3ca220 */ /* 0x008fe20000400000 */
[----:B------:R-:W-:Y:S01]  /*3090*/  FSETP.GEU.AND P2, PT, R65, -126, PT ;  /* 0xc2fc00004100780b */ /* 0x000fe20003f4e000 */
[--C-:B------:R-:W-:Y:S01]  /*30a0*/  FFMA R79, R79, UR7, -R0.reuse ;  /* 0x000000074f4f7c23 */ /* 0x100fe20008000800 */
[----:B------:R-:W-:Y:S01]  /*30b0*/  FFMA R78, R78, UR7, -R0 ;  /* 0x000000074e4e7c23 */ /* 0x000fe20008000800 */
[----:B------:R-:W-:Y:S01]  /*30c0*/  FADD R73, R25, R20 ;  /* 0x0000001419497221 */ /* 0x000fe20000000000 */
[----:B------:R-:W-:Y:S01]  /*30d0*/  @!P4 FMUL R3, R3, 0.5 ;  /* 0x3f0000000303c820 */ /* 0x000fe20000400000 */
[----:B------:R-:W1:Y:S01]  /*30e0*/  MUFU.EX2 R57, R80 ;  /* 0x0000005000397308 */ /* 0x000e620000000800 */
[----:B----4-:R-:W-:Y:S01]  /*30f0*/  @!P3 FMUL R31, R31, R31 ;  /* 0x0000001f1f1fb220 */ /* 0x010fe20000400000 */
[----:B------:R-:W-:-:S06]  /*3100*/  FSETP.GEU.AND P3, PT, R38, -126, PT ;  /* 0xc2fc00002600780b */ /* 0x000fcc0003f6e000 */
[----:B------:R-:W3:Y:S01]  /*3110*/  MUFU.EX2 R27, R84 ;  /* 0x00000054001b7308 */ /* 0x000ee20000000800 */
[----:B--2---:R-:W-:Y:S01]  /*3120*/  @!P1 FMUL R68, R68, R68 ;  /* 0x0000004444449220 */ /* 0x004fe20000400000 */
[----:B------:R-:W-:Y:S01]  /*3130*/  FSETP.GEU.AND P1, PT, R26, -126, PT ;  /* 0xc2fc00001a00780b */ /* 0x000fe20003f2e000 */
[----:B------:R-:W-:-:S04]  /*3140*/  @!P2 FMUL R65, R65, 0.5 ;  /* 0x3f0000004141a820 */ /* 0x000fc80000400000 */
[----:B------:R-:W-:Y:S01]  /*3150*/  @!P3 FMUL R38, R38, 0.5 ;  /* 0x3f0000002626b820 */ /* 0x000fe20000400000 */
[----:B------:R2:W4:Y:S01]  /*3160*/  MUFU.EX2 R64, R3 ;  /* 0x0000000300407308 */ /* 0x0005220000000800 */
[----:B-1----:R-:W-:Y:S01]  /*3170*/  @!P5 FMUL R57, R57, R57 ;  /* 0x000000393939d220 */ /* 0x002fe20000400000 */
[----:B------:R-:W-:-:S03]  /*3180*/  FSETP.GEU.AND P5, PT, R30, -126, PT ;  /* 0xc2fc00001e00780b */ /* 0x000fc60003fae000 */
[----:B------:R-:W-:Y:S01]  /*3190*/  FADD R69, R36, R57 ;  /* 0x0000003924457221 */ /* 0x000fe20000000000 */
[----:B------:R-:W-:Y:S01]  /*31a0*/  F2FP.BF16.F32.PACK_AB R36, R25, R36 ;  /* 0x000000241924723e */ /* 0x000fe200000010ff */
[----:B------:R-:W-:Y:S01]  /*31b0*/  @!P1 FMUL R26, R26, 0.5 ;  /* 0x3f0000001a1a9820 */ /* 0x000fe20000400000 */
[----:B------:R-:W1:Y:S01]  /*31c0*/  MUFU.EX2 R72, R65 ;  /* 0x0000004100487308 */ /* 0x000e620000000800 */
[----:B--2---:R-:W-:Y:S01]  /*31d0*/  FFMA R3, R39, UR7, -R0 ;  /* 0x0000000727037c23 */ /* 0x004fe20008000800 */
[----:B---3--:R-:W-:Y:S01]  /*31e0*/  @!P6 FMUL R27, R27, R27 ;  /* 0x0000001b1b1be220 */ /* 0x008fe20000400000 */
[----:B------:R-:W-:-:S04]  /*31f0*/  FSETP.GEU.AND P6, PT, R34, -126, PT ;  /* 0xc2fc00002200780b */ /* 0x000fc80003fce000 */
[----:B------:R-:W-:Y:S01]  /*3200*/  @!P5 FMUL R30, R30, 0.5 ;  /* 0x3f0000001e1ed820 */ /* 0x000fe20000400000 */
[----:B------:R2:W3:Y:S01]  /*3210*/  MUFU.EX2 R43, R38 ;  /* 0x00000026002b7308 */ /* 0x0004e20000000800 */
[----:B----4-:R-:W-:Y:S01]  /*3220*/  @!P4 FMUL R64, R64, R64 ;  /* 0x000000404040c220 */ /* 0x010fe20000400000 */
[----:B------:R-:W-:-:S04]  /*3230*/  FSETP.GEU.AND P4, PT, R3, -126, PT ;  /* 0xc2fc00000300780b */ /* 0x000fc80003f8e000 */
[----:B------:R-:W-:Y:S02]  /*3240*/  F2FP.BF16.F32.PACK_AB R25, R64, R31 ;  /* 0x0000001f4019723e */ /* 0x000fe400000010ff */
[----:B------:R4:W5:Y:S01]  /*3250*/  MUFU.EX2 R80, R26 ;  /* 0x0000001a00507308 */ /* 0x0009620000000800 */
[----:B------:R-:W-:Y:S01]  /*3260*/  @!P6 FMUL R34, R34, 0.5 ;  /* 0x3f0000002222e820 */ /* 0x000fe20000400000 */
[----:B-1----:R-:W-:Y:S01]  /*3270*/  @!P2 FMUL R72, R72, R72 ;  /* 0x000000484848a220 */ /* 0x002fe20000400000 */
[----:B--2---:R-:W-:-:S04]  /*3280*/  FFMA R38, R66, UR7, -R0 ;  /* 0x0000000742267c23 */ /* 0x004fc80008000800 */
[----:B------:R-:W-:Y:S01]  /*3290*/  @!P4 FMUL R3, R3, 0.5 ;  /* 0x3f0000000303c820 */ /* 0x000fe20000400000 */
[----:B------:R1:W2:Y:S01]  /*32a0*/  MUFU.EX2 R35, R30 ;  /* 0x0000001e00237308 */ /* 0x0002a20000000800 */
[----:B---3--:R-:W-:Y:S01]  /*32b0*/  @!P3 FMUL R43, R43, R43 ;  /* 0x0000002b2b2bb220 */ /* 0x008fe20000400000 */
[----:B------:R-:W-:Y:S01]  /*32c0*/  FSETP.GEU.AND P3, PT, R50, -126, PT ;  /* 0xc2fc00003200780b */ /* 0x000fe20003f6e000 */
[----:B----4-:R-:W-:-:S05]  /*32d0*/  FFMA R26, R58, UR7, -R0 ;  /* 0x000000073a1a7c23 */ /* 0x010fca0008000800 */
[----:B------:R3:W4:Y:S01]  /*32e0*/  MUFU.EX2 R39, R34 ;  /* 0x0000002200277308 */ /* 0x0007220000000800 */
[----:B-1----:R-:W-:Y:S01]  /*32f0*/  FFMA R30, R47, UR7, -R0 ;  /* 0x000000072f1e7c23 */ /* 0x002fe20008000800 */
[----:B-----5:R-:W-:Y:S01]  /*3300*/  @!P1 FMUL R80, R80, R80 ;  /* 0x0000005050509220 */ /* 0x020fe20000400000 */
[----:B------:R-:W-:-:S03]  /*3310*/  FSETP.GEU.AND P1, PT, R55, -126, PT ;  /* 0xc2fc00003700780b */ /* 0x000fc60003f2e000 */
[----:B------:R-:W-:Y:S01]  /*3320*/  FSETP.GEU.AND P2, PT, R30, -126, PT ;  /* 0xc2fc00001e00780b */ /* 0x000fe20003f4e000 */
[----:B------:R-:W-:Y:S01]  /*3330*/  @!P3 FMUL R50, R50, 0.5 ;  /* 0x3f0000003232b820 */ /* 0x000fe20000400000 */
[----:B------:R1:W5:Y:S01]  /*3340*/  MUFU.EX2 R76, R3 ;  /* 0x00000003004c7308 */ /* 0x0003620000000800 */
[----:B--2---:R-:W-:Y:S01]  /*3350*/  @!P5 FMUL R35, R35, R35 ;  /* 0x000000232323d220 */ /* 0x004fe20000400000 */
[----:B------:R-:W-:Y:S01]  /*3360*/  FSETP.GEU.AND P5, PT, R42, -126, PT ;  /* 0xc2fc00002a00780b */ /* 0x000fe20003fae000 */
[----:B---3--:R-:W-:-:S05]  /*3370*/  FFMA R34, R62, UR7, -R0 ;  /* 0x000000073e227c23 */ /* 0x008fca0008000800 */
[----:B------:R-:W-:Y:S01]  /*3380*/  @!P1 FMUL R55, R55, 0.5 ;  /* 0x3f00000037379820 */ /* 0x000fe20000400000 */
[----:B-1----:R-:W-:Y:S01]  /*3390*/  FFMA R3, R51, UR7, -R0 ;  /* 0x0000000733037c23 */ /* 0x002fe20008000800 */
[----:B----4-:R-:W-:Y:S01]  /*33a0*/  @!P6 FMUL R39, R39, R39 ;  /* 0x000000272727e220 */ /* 0x010fe20000400000 */
[----:B------:R-:W-:Y:S01]  /*33b0*/  @!P2 FMUL R30, R30, 0.5 ;  /* 0x3f0000001e1ea820 */ /* 0x000fe20000400000 */
[----:B------:R-:W-:Y:S01]  /*33c0*/  FSETP.GEU.AND P6, PT, R46, -126, PT ;  /* 0xc2fc00002e00780b */ /* 0x000fe20003fce000 */
[----:B------:R-:W1:Y:S02]  /*33d0*/  MUFU.EX2 R61, R50 ;  /* 0x00000032003d7308 */ /* 0x000e640000000800 */
[----:B------:R-:W-:Y:S01]  /*33e0*/  @!P5 FMUL R42, R42, 0.5 ;  /* 0x3f0000002a2ad820 */ /* 0x000fe20000400000 */
[----:B-----5:R-:W-:Y:S01]  /*33f0*/  @!P4 FMUL R76, R76, R76 ;  /* 0x0000004c4c4cc220 */ /* 0x020fe20000400000 */
[----:B------:R-:W-:-:S04]  /*3400*/  FSETP.GEU.AND P4, PT, R3, -126, PT ;  /* 0xc2fc00000300780b */ /* 0x000fc80003f8e000 */
[----:B------:R2:W3:Y:S04]  /*3410*/  MUFU.EX2 R84, R30 ;  /* 0x0000001e00547308 */ /* 0x0004e80000000800 */
[----:B------:R-:W-:-:S04]  /*3420*/  @!P6 FMUL R46, R46, 0.5 ;  /* 0x3f0000002e2ee820 */ /* 0x000fc80000400000 */
[----:B------:R4:W5:Y:S01]  /*3430*/  MUFU.EX2 R47, R42 ;  /* 0x0000002a002f7308 */ /* 0x0009620000000800 */
[----:B--2---:R-:W-:Y:S01]  /*3440*/  FFMA R30, R59, UR7, -R0 ;  /* 0x000000073b1e7c23 */ /* 0x004fe20008000800 */
[----:B------:R-:W-:Y:S01]  /*3450*/  @!P4 FMUL R3, R3, 0.5 ;  /* 0x3f0000000303c820 */ /* 0x000fe20000400000 */
[----:B-1----:R-:W-:Y:S01]  /*3460*/  @!P3 FMUL R61, R61, R61 ;  /* 0x0000003d3d3db220 */ /* 0x002fe20000400000 */
[----:B------:R-:W-:-:S04]  /*3470*/  FSETP.GEU.AND P3, PT, R34, -126, PT ;  /* 0xc2fc00002200780b */ /* 0x000fc80003f6e000 */
[----:B------:R1:W2:Y:S01]  /*3480*/  MUFU.EX2 R59, R55 ;  /* 0x00000037003b7308 */ /* 0x0002a20000000800 */
[----:B---3--:R-:W-:Y:S01]  /*3490*/  @!P2 FMUL R84, R84, R84 ;  /* 0x000000545454a220 */ /* 0x008fe20000400000 */
[----:B------:R-:W-:Y:S01]  /*34a0*/  FSETP.GEU.AND P2, PT, R30, -126, PT ;  /* 0xc2fc00001e00780b */ /* 0x000fe20003f4e000 */
[----:B----4-:R-:W-:-:S05]  /*34b0*/  FFMA R42, R74, UR7, -R0 ;  /* 0x000000074a2a7c23 */ /* 0x010fca0008000800 */
[----:B------:R-:W3:Y:S01]  /*34c0*/  MUFU.EX2 R51, R46 ;  /* 0x0000002e00337308 */ /* 0x000ee20000000800 */
[----:B-----5:R-:W-:Y:S01]  /*34d0*/  @!P5 FMUL R47, R47, R47 ;  /* 0x0000002f2f2fd220 */ /* 0x020fe20000400000 */
[----:B------:R-:W-:Y:S01]  /*34e0*/  FSETP.GEU.AND P5, PT, R54, -126, PT ;  /* 0xc2fc00003600780b */ /* 0x000fe20003fae000 */
[----:B------:R-:W-:Y:S01]  /*34f0*/  @!P3 FMUL R34, R34, 0.5 ;  /* 0x3f0000002222b820 */ /* 0x000fe20000400000 */
[----:B-1----:R-:W-:-:S03]  /*3500*/  FFMA R55, R86, UR7, -R0 ;  /* 0x0000000756377c23 */ /* 0x002fc60008000800 */
[----:B------:R-:W-:Y:S01]  /*3510*/  @!P2 FMUL R30, R30, 0.5 ;  /* 0x3f0000001e1ea820 */ /* 0x000fe20000400000 */
[----:B------:R1:W4:Y:S01]  /*3520*/  MUFU.EX2 R58, R3 ;  /* 0x00000003003a7308 */ /* 0x0003220000000800 */
[----:B--2---:R-:W-:Y:S01]  /*3530*/  @!P1 FMUL R59, R59, R59 ;  /* 0x0000003b3b3b9220 */ /* 0x004fe20000400000 */
[----:B------:R-:W-:-:S05]  /*3540*/  FSETP.GEU.AND P1, PT, R67, -126, PT ;  /* 0xc2fc00004300780b */ /* 0x000fca0003f2e000 */
[----:B------:R-:W-:Y:S01]  /*3550*/  @!P5 FMUL R54, R54, 0.5 ;  /* 0x3f0000003636d820 */ /* 0x000fe20000400000 */
[----:B------:R2:W5:Y:S01]  /*3560*/  MUFU.EX2 R66, R34 ;  /* 0x0000002200427308 */ /* 0x0005620000000800 */
[----:B-1----:R-:W-:Y:S01]  /*3570*/  FFMA R3, R63, UR7, -R0 ;  /* 0x000000073f037c23 */ /* 0x002fe20008000800 */
[----:B---3--:R-:W-:Y:S01]  /*3580*/  @!P6 FMUL R51, R51, R51 ;  /* 0x000000333333e220 */ /* 0x008fe20000400000 */
[----:B------:R-:W-:-:S04]  /*3590*/  FSETP.GEU.AND P6, PT, R26, -126, PT ;  /* 0xc2fc00001a00780b */ /* 0x000fc80003fce000 */
[----:B------:R-:W-:Y:S01]  /*35a0*/  @!P1 FMUL R67, R67, 0.5 ;  /* 0x3f00000043439820 */ /* 0x000fe20000400000 */
[----:B------:R-:W1:Y:S01]  /*35b0*/  MUFU.EX2 R88, R54 ;  /* 0x0000003600587308 */ /* 0x000e620000000800 */
[----:B----4-:R-:W-:Y:S01]  /*35c0*/  @!P4 FMUL R58, R58, R58 ;  /* 0x0000003a3a3ac220 */ /* 0x010fe20000400000 */
[----:B------:R-:W-:Y:S01]  /*35d0*/  FSETP.GEU.AND P4, PT, R3, -126, PT ;  /* 0xc2fc00000300780b */ /* 0x000fe20003f8e000 */
[----:B--2---:R-:W-:-:S05]  /*35e0*/  FADD R34, R21, R52 ;  /* 0x0000003415227221 */ /* 0x004fca0000000000 */
[----:B------:R-:W2:Y:S01]  /*35f0*/  MUFU.EX2 R67, R67 ;  /* 0x0000004300437308 */ /* 0x000ea20000000800 */
[----:B------:R-:W-:Y:S01]  /*3600*/  @!P6 FMUL R26, R26, 0.5 ;  /* 0x3f0000001a1ae820 */ /* 0x000fe20000400000 */
[----:B-----5:R-:W-:Y:S01]  /*3610*/  @!P3 FMUL R66, R66, R66 ;  /* 0x000000424242b220 */ /* 0x020fe20000400000 */
[----:B------:R-:W-:-:S04]  /*3620*/  FSETP.GEU.AND P3, PT, R75, -126, PT ;  /* 0xc2fc00004b00780b */ /* 0x000fc80003f6e000 */
[----:B------:R-:W-:Y:S01]  /*3630*/  @!P4 FMUL R3, R3, 0.5 ;  /* 0x3f0000000303c820 */ /* 0x000fe20000400000 */
[----:B------:R3:W4:Y:S01]  /*3640*/  MUFU.EX2 R62, R26 ;  /* 0x0000001a003e7308 */ /* 0x0007220000000800 */
[----:B-1----:R-:W-:Y:S01]  /*3650*/  @!P5 FMUL R88, R88, R88 ;  /* 0x000000585858d220 */ /* 0x002fe20000400000 */
[----:B------:R-:W-:-:S06]  /*3660*/  FSETP.GEU.AND P5, PT, R38, -126, PT ;  /* 0xc2fc00002600780b */ /* 0x000fcc0003fae000 */
[----:B------:R1:W5:Y:S01]  /*3670*/  MUFU.EX2 R65, R3 ;  /* 0x0000000300417308 */ /* 0x0003620000000800 */
[----:B--2---:R-:W-:Y:S01]  /*3680*/  @!P1 FMUL R67, R67, R67 ;  /* 0x0000004343439220 */ /* 0x004fe20000400000 */
[----:B------:R-:W-:Y:S01]  /*3690*/  FSETP.GEU.AND P1, PT, R83, -126, PT ;  /* 0xc2fc00005300780b */ /* 0x000fe20003f2e000 */
[----:B------:R-:W-:Y:S01]  /*36a0*/  @!P3 FMUL R75, R75, 0.5 ;  /* 0x3f0000004b4bb820 */ /* 0x000fe20000400000 */
[--C-:B---3--:R-:W-:Y:S01]  /*36b0*/  FFMA R26, R70, UR7, -R0.reuse ;  /* 0x00000007461a7c23 */ /* 0x108fe20008000800 */
[----:B------:R-:W-:Y:S02]  /*36c0*/  FADD R54, R72, R67 ;  /* 0x0000004348367221 */ /* 0x000fe40000000000 */
[----:B------:R-:W-:Y:S01]  /*36d0*/  @!P5 FMUL R38, R38, 0.5 ;  /* 0x3f0000002626d820 */ /* 0x000fe20000400000 */
[----:B------:R2:W3:Y:S01]  /*36e0*/  MUFU.EX2 R63, R30 ;  /* 0x0000001e003f7308 */ /* 0x0004e20000000800 */
[--C-:B-1----:R-:W-:Y:S01]  /*36f0*/  FFMA R3, R82, UR7, -R0.reuse ;  /* 0x0000000752037c23 */ /* 0x102fe20008000800 */
[----:B----4-:R-:W-:Y:S01]  /*3700*/  @!P6 FMUL R62, R62, R62 ;  /* 0x0000003e3e3ee220 */ /* 0x010fe20000400000 */
[----:B------:R-:W-:Y:S01]  /*3710*/  FSETP.GEU.AND P6, PT, R42, -126, PT ;  /* 0xc2fc00002a00780b */ /* 0x000fe20003fce000 */
[----:B------:R-:W-:-:S03]  /*3720*/  FFMA R0, R87, UR7, -R0 ;  /* 0x0000000757007c23 */ /* 0x000fc60008000800 */
[----:B------:R-:W-:Y:S01]  /*3730*/  @!P1 FMUL R83, R83, 0.5 ;  /* 0x3f00000053539820 */ /* 0x000fe20000400000 */
[----:B------:R-:W1:Y:S01]  /*3740*/  MUFU.EX2 R70, R38 ;  /* 0x0000002600467308 */ /* 0x000e620000000800 */
[----:B-----5:R-:W-:Y:S01]  /*3750*/  @!P4 FMUL R65, R65, R65 ;  /* 0x000000414141c220 */ /* 0x020fe20000400000 */
[----:B------:R-:W-:Y:S01]  /*3760*/  FSETP.GEU.AND P4, PT, R3, -126, PT ;  /* 0xc2fc00000300780b */ /* 0x000fe20003f8e000 */
[----:B--2---:R-:W-:Y:S01]  /*3770*/  FADD R30, R32, R49 ;  /* 0x00000031201e7221 */ /* 0x004fe20000000000 */
[----:B------:R-:W-:-:S04]  /*3780*/  F2FP.BF16.F32.PACK_AB R32, R21, R32 ;  /* 0x000000201520723e */ /* 0x000fc800000010ff */
[----:B------:R-:W2:Y:S01]  /*3790*/  MUFU.EX2 R75, R75 ;  /* 0x0000004b004b7308 */ /* 0x000ea20000000800 */
[----:B------:R-:W-:Y:S01]  /*37a0*/  @!P6 FMUL R42, R42, 0.5 ;  /* 0x3f0000002a2ae820 */ /* 0x000fe20000400000 */
[----:B---3--:R-:W-:Y:S01]  /*37b0*/  @!P2 FMUL R63, R63, R63 ;  /* 0x0000003f3f3fa220 */ /* 0x008fe20000400000 */
[----:B------:R-:W-:-:S04]  /*37c0*/  FSETP.GEU.AND P2, PT, R26, -126, PT ;  /* 0xc2fc00001a00780b */ /* 0x000fc80003f4e000 */
[----:B------:R-:W-:Y:S01]  /*37d0*/  @!P4 FMUL R3, R3, 0.5 ;  /* 0x3f0000000303c820 */ /* 0x000fe20000400000 */
[----:B------:R-:W3:Y:S01]  /*37e0*/  MUFU.EX2 R83, R83 ;  /* 0x0000005300537308 */ /* 0x000ee20000000800 */
[----:B-1----:R-:W-:Y:S01]  /*37f0*/  @!P5 FMUL R70, R70, R70 ;  /* 0x000000464646d220 */ /* 0x002fe20000400000 */
[----:B------:R-:W-:-:S03]  /*3800*/  FSETP.GEU.AND P5, PT, R71, -126, PT ;  /* 0xc2fc00004700780b */ /* 0x000fc60003fae000 */
[----:B------:R-:W-:-:S03]  /*3810*/  FADD R50, R39, R70 ;  /* 0x0000004627327221 */ /* 0x000fc60000000000 */
[----:B------:R-:W1:Y:S01]  /*3820*/  MUFU.EX2 R82, R42 ;  /* 0x0000002a00527308 */ /* 0x000e620000000800 */
[----:B--2---:R-:W-:Y:S01]  /*3830*/  @!P3 FMUL R75, R75, R75 ;  /* 0x0000004b4b4bb220 */ /* 0x004fe20000400000 */
[----:B------:R-:W-:Y:S01]  /*3840*/  FSETP.GEU.AND P3, PT, R79, -126, PT ;  /* 0xc2fc00004f00780b */ /* 0x000fe20003f6e000 */
[----:B------:R-:W-:Y:S02]  /*3850*/  @!P2 FMUL R26, R26, 0.5 ;  /* 0x3f0000001a1aa820 */ /* 0x000fe40000400000 */
[----:B------:R-:W-:Y:S02]  /*3860*/  FADD R85, R80, R75 ;  /* 0x0000004b50557221 */ /* 0x000fe40000000000 */
[----:B------:R-:W-:Y:S01]  /*3870*/  @!P5 FMUL R71, R71, 0.5 ;  /* 0x3f0000004747d820 */ /* 0x000fe20000400000 */
[----:B------:R2:W4:Y:S01]  /*3880*/  MUFU.EX2 R90, R3 ;  /* 0x00000003005a7308 */ /* 0x0005220000000800 */
[----:B---3--:R-:W-:Y:S01]  /*3890*/  @!P1 FMUL R83, R83, R83 ;  /* 0x0000005353539220 */ /* 0x008fe20000400000 */
[----:B------:R-:W-:-:S03]  /*38a0*/  FSETP.GEU.AND P1, PT, R0, -126, PT ;  /* 0xc2fc00000000780b */ /* 0x000fc60003f2e000 */
[----:B------:R-:W-:Y:S02]  /*38b0*/  FADD R89, R58, R83 ;  /* 0x000000533a597221 */ /* 0x000fe40000000000 */
[----:B------:R-:W-:Y:S01]  /*38c0*/  @!P3 FMUL R79, R79, 0.5 ;  /* 0x3f0000004f4fb820 */ /* 0x000fe20000400000 */
[----:B------:R3:W-:Y:S01]  /*38d0*/  MUFU.EX2 R74, R26 ;  /* 0x0000001a004a7308 */ /* 0x0007e20000000800 */
[----:B-1----:R-:W-:Y:S01]  /*38e0*/  @!P6 FMUL R82, R82, R82 ;  /* 0x000000525252e220 */ /* 0x002fe20000400000 */
[----:B------:R-:W-:Y:S01]  /*38f0*/  FSETP.GEU.AND P6, PT, R78, -126, PT ;  /* 0xc2fc00004e00780b */ /* 0x000fe20003fce000 */
[----:B--2---:R-:W-:Y:S01]  /*3900*/  FADD R3, R24, R33 ;  /* 0x0000002118037221 */ /* 0x004fe20000000000 */
[----:B------:R-:W-:Y:S01]  /*3910*/  FADD R93, R54, R89 ;  /* 0x00000059365d7221 */ /* 0x000fe20000000000 */
[----:B------:R-:W-:Y:S02]  /*3920*/  F2FP.BF16.F32.PACK_AB R54, R60, R27 ;  /* 0x0000001b3c36723e */ /* 0x000fe400000010ff */
[----:B------:R-:W-:Y:S01]  /*3930*/  @!P1 FMUL R0, R0, 0.5 ;  /* 0x3f00000000009820 */ /* 0x000fe20000400000 */
[----:B------:R-:W1:Y:S01]  /*3940*/  MUFU.EX2 R71, R71 ;  /* 0x0000004700477308 */ /* 0x000e620000000800 */
[----:B----4-:R-:W-:Y:S01]  /*3950*/  @!P4 FMUL R90, R90, R90 ;  /* 0x0000005a5a5ac220 */ /* 0x010fe20000400000 */
[----:B------:R-:W-:Y:S01]  /*3960*/  FSETP.GEU.AND P4, PT, R55, -126, PT ;  /* 0xc2fc00003700780b */ /* 0x000fe20003f8e000 */
[----:B---3--:R-:W-:Y:S01]  /*3970*/  FADD R26, R28, R41 ;  /* 0x000000291c1a7221 */ /* 0x008fe20000000000 */
[----:B------:R-:W-:Y:S01]  /*3980*/  FADD R38, R3, R30 ;  /* 0x0000001e03267221 */ /* 0x000fe20000000000 */
[----:B------:R-:W-:Y:S01]  /*3990*/  FADD R3, R9, R40 ;  /* 0x0000002809037221 */ /* 0x000fe20000000000 */
[----:B------:R-:W-:Y:S01]  /*39a0*/  FADD R30, R13, R44 ;  /* 0x0000002c0d1e7221 */ /* 0x000fe20000000000 */
[----:B------:R-:W-:Y:S01]  /*39b0*/  FADD R77, R26, R69 ;  /* 0x000000451a4d7221 */ /* 0x000fe20000000000 */
[----:B------:R-:W2:Y:S01]  /*39c0*/  MUFU.EX2 R79, R79 ;  /* 0x0000004f004f7308 */ /* 0x000ea20000000800 */
[----:B------:R-:W-:Y:S01]  /*39d0*/  FADD R26, R4, R37 ;  /* 0x00000025041a7221 */ /* 0x000fe20000000000 */
[----:B------:R-:W-:Y:S01]  /*39e0*/  FADD R69, R10, R53 ;  /* 0x000000350a457221 */ /* 0x000fe20000000000 */
[----:B------:R-:W-:Y:S01]  /*39f0*/  @!P6 FMUL R78, R78, 0.5 ;  /* 0x3f0000004e4ee820 */ /* 0x000fe20000400000 */
[----:B------:R-:W-:Y:S01]  /*3a00*/  FADD R42, R3, R34 ;  /* 0x00000022032a7221 */ /* 0x000fe20000000000 */
[----:B------:R-:W-:Y:S01]  /*3a10*/  FADD R81, R30, R73 ;  /* 0x000000491e517221 */ /* 0x000fe20000000000 */
[----:B------:R-:W-:Y:S01]  /*3a20*/  FADD R46, R26, R69 ;  /* 0x000000451a2e7221 */ /* 0x000fe20000000000 */
[----:B------:R-:W-:Y:S01]  /*3a30*/  @!P4 FMUL R55, R55, 0.5 ;  /* 0x3f0000003737c820 */ /* 0x000fe20000400000 */
[----:B------:R-:W3:Y:S01]  /*3a40*/  MUFU.EX2 R86, R0 ;  /* 0x0000000000567308 */ /* 0x000ee20000000800 */
[----:B------:R-:W-:Y:S01]  /*3a50*/  FADD R26, R8, R45 ;  /* 0x0000002d081a7221 */ /* 0x000fe20000000000 */
[----:B------:R-:W-:Y:S01]  /*3a60*/  FADD R69, R12, R27 ;  /* 0x0000001b0c457221 */ /* 0x000fe20000000000 */
[----:B------:R-:W-:Y:S01]  /*3a70*/  FADD R3, R11, R14 ;  /* 0x0000000e0b037221 */ /* 0x000fe20000000000 */
[----:B------:R-:W-:Y:S01]  /*3a80*/  FADD R34, R23, R56 ;  /* 0x0000003817227221 */ /* 0x000fe20000000000 */
[----:B------:R-:W-:Y:S01]  /*3a90*/  FADD R30, R15, R48 ;  /* 0x000000300f1e7221 */ /* 0x000fe20000000000 */
[----:B------:R-:W-:Y:S01]  /*3aa0*/  FADD R73, R29, R60 ;  /* 0x0000003c1d497221 */ /* 0x000fe20000000000 */
[----:B------:R-:W-:Y:S01]  /*3ab0*/  FADD R69, R26, R69 ;  /* 0x000000451a457221 */ /* 0x000fe20000000000 */
[----:B------:R-:W4:Y:S01]  /*3ac0*/  MUFU.EX2 R78, R78 ;  /* 0x0000004e004e7308 */ /* 0x000f220000000800 */
[----:B------:R-:W-:Y:S01]  /*3ad0*/  FADD R3, R3, R34 ;  /* 0x0000002203037221 */ /* 0x000fe20000000000 */
[----:B------:R-:W-:Y:S01]  /*3ae0*/  FADD R30, R30, R73 ;  /* 0x000000491e1e7221 */ /* 0x000fe20000000000 */
[----:B------:R-:W-:Y:S01]  /*3af0*/  FADD R26, R31, R62 ;  /* 0x0000003e1f1a7221 */ /* 0x000fe20000000000 */
[----:B------:R-:W-:Y:S01]  /*3b00*/  FADD R73, R47, R82 ;  /* 0x000000522f497221 */ /* 0x000fe20000000000 */
[----:B------:R-:W-:Y:S01]  /*3b10*/  FADD R87, R61, R90 ;  /* 0x0000005a3d577221 */ /* 0x000fe20000000000 */
[----:B------:R-:W-:Y:S01]  /*3b20*/  FADD R34, R64, R63 ;  /* 0x0000003f40227221 */ /* 0x000fe20000000000 */
[----:B-1----:R-:W-:Y:S01]  /*3b30*/  @!P5 FMUL R71, R71, R71 ;  /* 0x000000474747d220 */ /* 0x002fe20000400000 */
[----:B------:R-:W1:Y:S01]  /*3b40*/  MUFU.EX2 R55, R55 ;  /* 0x0000003700377308 */ /* 0x000e620000000800 */
[----:B--2---:R-:W-:Y:S01]  /*3b50*/  @!P3 FMUL R79, R79, R79 ;  /* 0x0000004f4f4fb220 */ /* 0x004fe20000400000 */
[----:B---3--:R-:W-:Y:S01]  /*3b60*/  @!P1 FMUL R86, R86, R86 ;  /* 0x0000005656569220 */ /* 0x008fe20000400000 */
[----:B------:R-:W-:Y:S01]  /*3b70*/  FADD R91, R26, R73 ;  /* 0x000000491a5b7221 */ /* 0x000fe20000000000 */
[----:B------:R-:W-:Y:S01]  /*3b80*/  FADD R94, R50, R87 ;  /* 0x00000057325e7221 */ /* 0x000fe20000000000 */
[----:B------:R-:W-:Y:S01]  /*3b90*/  FADD R92, R34, R85 ;  /* 0x00000055225c7221 */ /* 0x000fe20000000000 */
[----:B------:R-:W-:Y:S01]  /*3ba0*/  FADD R26, R68, R65 ;  /* 0x00000041441a7221 */ /* 0x000fe20000000000 */
[----:B------:R-:W-:Y:S01]  /*3bb0*/  FADD R85, R84, R79 ;  /* 0x0000004f54557221 */ /* 0x000fe20000000000 */
[----:B------:R-:W-:Y:S01]  /*3bc0*/  FADD R50, R76, R71 ;  /* 0x000000474c327221 */ /* 0x000fe20000000000 */
[----:B------:R-:W-:Y:S01]  /*3bd0*/  FADD R89, R59, R86 ;  /* 0x000000563b597221 */ /* 0x000fe20000000000 */
[----:B------:R-:W-:Y:S01]  /*3be0*/  @!P2 FMUL R74, R74, R74 ;  /* 0x0000004a4a4aa220 */ /* 0x000fe20000400000 */
[----:B------:R-:W-:Y:S01]  /*3bf0*/  FADD R26, R26, R85 ;  /* 0x000000551a1a7221 */ /* 0x000fe20000000000 */
[----:B----4-:R-:W-:Y:S01]  /*3c00*/  @!P6 FMUL R78, R78, R78 ;  /* 0x0000004e4e4ee220 */ /* 0x010fe20000400000 */
[----:B------:R-:W-:Y:S01]  /*3c10*/  FADD R89, R50, R89 ;  /* 0x0000005932597221 */ /* 0x000fe20000000000 */
[----:B------:R-:W-:Y:S01]  /*3c20*/  FADD R0, R35, R66 ;  /* 0x0000004223007221 */ /* 0x000fe20000000000 */
[----:B------:R-:W-:Y:S01]  /*3c30*/  FADD R34, R43, R74 ;  /* 0x0000004a2b227221 */ /* 0x000fe20000000000 */
[----:B------:R-:W-:Y:S01]  /*3c40*/  FADD R73, R51, R78 ;  /* 0x0000004e33497221 */ /* 0x000fe20000000000 */
[----:B------:R-:W-:Y:S01]  /*3c50*/  FADD R89, R26, R89 ;  /* 0x000000591a597221 */ /* 0x000fe20000000000 */
[----:B------:R-:W-:Y:S01]  /*3c60*/  MOV R26, UR6 ;  /* 0x00000006001a7c02 */ /* 0x000fe20008000f00 */
[----:B-1----:R-:W-:Y:S01]  /*3c70*/  @!P4 FMUL R55, R55, R55 ;  /* 0x000000373737c220 */ /* 0x002fe20000400000 */
[----:B------:R-:W-:Y:S01]  /*3c80*/  FADD R0, R0, R73 ;  /* 0x0000004900007221 */ /* 0x000fe20000000000 */
[----:B------:R-:W-:Y:S01]  /*3c90*/  FADD R38, R38, R77 ;  /* 0x0000004d26267221 */ /* 0x000fe20000000000 */
[----:B------:R1:W-:Y:S01]  /*3ca0*/  SYNCS.ARRIVE.TRANS64.A1T0 RZ, [R26+UR4], RZ ;  /* 0x000000ff1aff79a7 */ /* 0x0003e20008100004 */
[----:B------:R-:W-:Y:S01]  /*3cb0*/  UIADD3 UR4, UR36, 0x1, URZ ;  /* 0x0000000124047890 */ /* 0x000fe2000fffe03f */
[----:B------:R-:W-:Y:S01]  /*3cc0*/  FADD R87, R88, R55 ;  /* 0x0000003758577221 */ /* 0x000fe20000000000 */
[----:B------:R-:W-:Y:S01]  /*3cd0*/  FADD R42, R42, R81 ;  /* 0x000000512a2a7221 */ /* 0x000fe20000000000 */
[----:B------:R-:W-:Y:S01]  /*3ce0*/  FADD R69, R46, R69 ;  /* 0x000000452e457221 */ /* 0x000fe20000000000 */
[----:B------:R-:W-:Y:S01]  /*3cf0*/  UISETP.NE.AND UP0, UPT, UR4, 0x5, UPT ;  /* 0x000000050400788c */ /* 0x000fe2000bf05270 */
[----:B------:R-:W-:Y:S01]  /*3d00*/  FADD R87, R34, R87 ;  /* 0x0000005722577221 */ /* 0x000fe20000000000 */
[----:B------:R-:W-:Y:S01]  /*3d10*/  FADD R3, R3, R30 ;  /* 0x0000001e03037221 */ /* 0x000fe20000000000 */
[----:B------:R-:W-:Y:S01]  /*3d20*/  FADD R91, R91, R94 ;  /* 0x0000005e5b5b7221 */ /* 0x000fe20000000000 */
[----:B------:R-:W-:Y:S01]  /*3d30*/  USEL UR6, URZ, 0x1, UP0 ;  /* 0x000000013f067887 */ /* 0x000fe20008000000 */
[----:B------:R-:W-:Y:S01]  /*3d40*/  FADD R92, R92, R93 ;  /* 0x0000005d5c5c7221 */ /* 0x000fe20000000000 */
[----:B------:R-:W-:Y:S01]  /*3d50*/  FADD R0, R0, R87 ;  /* 0x0000005700007221 */ /* 0x000fe20000000000 */
[----:B------:R-:W-:Y:S01]  /*3d60*/  FADD R38, R38, R69 ;  /* 0x0000004526267221 */ /* 0x000fe20000000000 */
[----:B------:R-:W-:Y:S01]  /*3d70*/  FADD R3, R42, R3 ;  /* 0x000000032a037221 */ /* 0x000fe20000000000 */
[----:B------:R-:W-:Y:S01]  /*3d80*/  FADD R89, R92, R89 ;  /* 0x000000595c597221 */ /* 0x000fe20000000000 */
[----:B------:R-:W-:Y:S01]  /*3d90*/  FADD R0, R91, R0 ;  /* 0x000000005b007221 */ /* 0x000fe20000000000 */
[----:B------:R-:W-:Y:S01]  /*3da0*/  USEL UR4, UR4, URZ, UP0 ;  /* 0x0000003f04047287 */ /* 0x000fe20008000000 */
[----:B------:R-:W-:Y:S01]  /*3db0*/  FADD R3, R38, R3 ;  /* 0x0000000326037221 */ /* 0x000fe20000000000 */
[----:B------:R-:W-:Y:S01]  /*3dc0*/  LOP3.LUT R18, R18, UR6, RZ, 0x3c, !PT ;  /* 0x0000000612127c12 */ /* 0x000fe2000f8e3cff */
[----:B------:R-:W-:Y:S01]  /*3dd0*/  FADD R0, R0, R89 ;  /* 0x0000005900007221 */ /* 0x000fe20000000000 */
[----:B------:R-:W-:-:S02]  /*3de0*/  F2FP.BF16.F32.PACK_AB R38, R29, R12 ;  /* 0x0000000c1d26723e */ /* 0x000fc400000010ff */
[----:B------:R-:W-:Y:S02]  /*3df0*/  F2FP.BF16.F32.PACK_AB R40, R40, R33 ;  /* 0x000000212828723e */ /* 0x000fe400000010ff */
[----:B------:R-:W-:Y:S02]  /*3e00*/  F2FP.BF16.F32.PACK_AB R46, R48, R45 ;  /* 0x0000002d302e723e */ /* 0x000fe400000010ff */
[----:B------:R-:W-:Y:S02]  /*3e10*/  F2FP.BF16.F32.PACK_AB R27, R68, R35 ;  /* 0x00000023441b723e */ /* 0x000fe400000010ff */
[----:B------:R-:W-:Y:S02]  /*3e20*/  F2FP.BF16.F32.PACK_AB R42, R14, R37 ;  /* 0x000000250e2a723e */ /* 0x000fe400000010ff */
[----:B------:R-:W-:Y:S02]  /*3e30*/  F2FP.BF16.F32.PACK_AB R44, R44, R41 ;  /* 0x000000292c2c723e */ /* 0x000fe400000010ff */
[----:B------:R-:W-:-:S02]  /*3e40*/  F2FP.BF16.F32.PACK_AB R48, R52, R49 ;  /* 0x000000313430723e */ /* 0x000fc400000010ff */
[----:B------:R-:W-:Y:S02]  /*3e50*/  F2FP.BF16.F32.PACK_AB R50, R56, R53 ;  /* 0x000000353832723e */ /* 0x000fe400000010ff */
[----:B------:R-:W-:Y:S02]  /*3e60*/  F2FP.BF16.F32.PACK_AB R29, R72, R39 ;  /* 0x00000027481d723e */ /* 0x000fe400000010ff */
[----:B------:R-:W-:Y:S02]  /*3e70*/  F2FP.BF16.F32.PACK_AB R31, R76, R43 ;  /* 0x0000002b4c1f723e */ /* 0x000fe400000010ff */
[----:B------:R-:W-:Y:S02]  /*3e80*/  F2FP.BF16.F32.PACK_AB R33, R80, R47 ;  /* 0x0000002f5021723e */ /* 0x000fe400000010ff */
[----:B------:R-:W-:Y:S02]  /*3e90*/  F2FP.BF16.F32.PACK_AB R35, R84, R51 ;  /* 0x000000335423723e */ /* 0x000fe400000010ff */
[----:B------:R-:W-:-:S02]  /*3ea0*/  F2FP.BF16.F32.PACK_AB R24, R9, R24 ;  /* 0x000000180918723e */ /* 0x000fc400000010ff */
[----:B-1----:R-:W-:Y:S02]  /*3eb0*/  F2FP.BF16.F32.PACK_AB R26, R11, R4 ;  /* 0x000000040b1a723e */ /* 0x002fe400000010ff */
        /* <DEDUP_REMOVED lines=12> */
[----:B------:R-:W-:Y:S01]  /*3f80*/  F2FP.BF16.F32.PACK_AB R53, R83, R90 ;  /* 0x0000005a5335723e */ /* 0x000fe200000010ff */
[----:B------:R-:W-:Y:S06]  /*3f90*/  @!P0 BRA `(.L_x_21) ;  /* 0x0000000000048947 */ /* 0x000fec0003800000 */
[----:B------:R-:W-:Y:S01]  /*3fa0*/  BPT.TRAP 0x1 ;  /* 0x000000040000795c */ /* 0x000fe20000300000 */
.L_x_21:
[----:B------:R-:W-:Y:S01]  /*3fb0*/  ULEA UR6, UR4, UR37, 0x3 ;  /* 0x0000002504067291 */ /* 0x000fe2000f8e183f */
[----:B------:R-:W-:-:S08]  /*3fc0*/  SHF.L.U32 R4, R18, 0x1f, RZ ;  /* 0x0000001f12047819 */ /* 0x000fd000000006ff */
[----:B------:R-:W1:Y:S02]  /*3fd0*/  SYNCS.PHASECHK.TRANS64.TRYWAIT P1, [UR6+0x40400], R4 ;  /* 0x04040004ff0075a7 */ /* 0x000e640008020146 */
[----:B-1----:R-:W-:Y:S05]  /*3fe0*/  @!P1 BRA `(.L_x_22) ;  /* 0x000000d000049947 */ /* 0x002fea0003800000 */
.L_x_130:
[----:B------:R-:W-:Y:S01]  /*3ff0*/  UIMAD UR6, UR4, 0xa00, UR38 ;  /* 0x00000a00040678a4 */ /* 0x000fe2000f8e0226 */
[----:B------:R-:W-:Y:S01]  /*4000*/  WARPGROUP.ARRIVE ;  /* 0x00000000000079c5 */ /* 0x000fe20000000000 */
[----:B------:R-:W-:Y:S01]  /*4010*/  UMOV UR7, 0x80000020 ;  /* 0x8000002000077882 */ /* 0x000fe20000000000 */
[----:B------:R-:W-:Y:S01]  /*4020*/  UMOV UR11, 0x80000020 ;  /* 0x80000020000b7882 */ /* 0x000fe20000000000 */
[----:B------:R-:W-:Y:S01]  /*4030*/  UIADD3 UR10, UR6, 0x200, URZ ;  /* 0x00000200060a7890 */ /* 0x000fe2000fffe03f */
[----:B------:R-:W-:Y:S01]  /*4040*/  F2FP.BF16.F32.PACK_AB R55, R86, R55 ;  /* 0x000000375637723e */ /* 0x000fe200000010ff */
[----:B------:R-:W-:Y:S02]  /*4050*/  UIADD3 UR14, UR6, 0x400, URZ ;  /* 0x00000400060e7890 */ /* 0x000fe4000fffe03f */
[----:B------:R-:W-:Y:S02]  /*4060*/  UIADD3 UR15, UR6, 0x600, URZ ;  /* 0x00000600060f7890 */ /* 0x000fe4000fffe03f */
[----:B------:R-:W-:Y:S01]  /*4070*/  HGMMA.64x32x16.F32.BF16 R152, R24, gdesc[UR4].tnspB, RZ, !UPT, gsb0 ;  /* 0x4060000418987df0 */ /* 0x000fe2000c0018ff */
[----:B------:R-:W-:-:S02]  /*4080*/  UIADD3 UR7, UR6, 0x800, URZ ;  /* 0x0000080006077890 */ /* 0x000fc4000fffe03f */
[----:B------:R-:W-:Y:S01]  /*4090*/  UIADD3 UR18, UR6, 0x840, URZ ;  /* 0x0000084006127890 */ /* 0x000fe2000fffe03f */
[----:B------:R-:W-:Y:S02]  /*40a0*/  WARPGROUP.DEPBAR.LE gsb0, 0x0 ;  /* 0x00008000000079c5 */ /* 0x000fe40000010000 */
[----:B------:R-:W-:-:S06]  /*40b0*/  WARPGROUP.ARRIVE ;  /* 0x00000000000079c5 */ /* 0x000fcc0000000000 */
[----:B------:R-:W-:Y:S01]  /*40c0*/  HGMMA.64x32x16.F32.BF16 R136, R24, gdesc[UR8].tnspB, RZ, !UPT, gsb0 ;  /* 0x4060000818887df0 */ /* 0x000fe2000c0018ff */
[----:B------:R-:W-:Y:S01]  /*40d0*/  UMOV UR10, UR14 ;  /* 0x0000000e000a7c82 */ /* 0x000fe20008000000 */
[----:B------:R-:W-:Y:S01]  /*40e0*/  UMOV UR11, 0x80000020 ;  /* 0x80000020000b7882 */ /* 0x000fe20000000000 */
        /* <DEDUP_REMOVED lines=16> */
[----:B------:R-:W-:Y:S01]  /*41f0*/  UIADD3 UR10, UR6, 0x40, URZ ;  /* 0x00000040060a7890 */ /* 0x000fe2000fffe03f */
[----:B------:R-:W-:Y:S01]  /*4200*/  UMOV UR11, 0x80000020 ;  /* 0x80000020000b7882 */ /* 0x000fe20000000000 */
[----:B------:R-:W-:Y:S02]  /*4210*/  WARPGROUP.DEPBAR.LE gsb0, 0x0 ;  /* 0x00008000000079c5 */ /* 0x000fe40000010000 */
[----:B------:R-:W-:-:S06]  /*4220*/  WARPGROUP.ARRIVE ;  /* 0x00000000000079c5 */ /* 0x000fcc0000000000 */
[----:B------:R-:W-:Y:S01]  /*4230*/  HGMMA.64x32x16.F32.BF16 R152, R28, gdesc[UR8].tnspB, R152, gsb0 ;  /* 0x406000081c987df0 */ /* 0x000fe20008001898 */
[----:B------:R-:W-:Y:S01]  /*4240*/  UMOV UR10, UR7 ;  /* 0x00000007000a7c82 */ /* 0x000fe20008000000 */
[----:B------:R-:W-:Y:S01]  /*4250*/  UMOV UR11, 0x80000020 ;  /* 0x80000020000b7882 */ /* 0x000fe20000000000 */
[----:B------:R-:W-:Y:S01]  /*4260*/  UIADD3 UR7, UR6, 0x280, URZ ;  /* 0x0000028006077890 */ /* 0x000fe2000fffe03f */
        /* <DEDUP_REMOVED lines=171> */
[----:B------:R-:W-:-:S03]  /*4d20*/  UIADD3 UR10, UR6, 0x9c0, URZ ;  /* 0x000009c0060a7890 */ /* 0x000fc6000fffe03f */
[----:B------:R-:W-:Y:S01]  /*4d30*/  UMOV UR6, UR14 ;  /* 0x0000000e00067c82 */ /* 0x000fe20008000000 */
[----:B------:R-:W-:Y:S02]  /*4d40*/  WARPGROUP.DEPBAR.LE gsb0, 0x0 ;  /* 0x00008000000079c5 */ /* 0x000fe40000010000 */
[----:B------:R-:W-:-:S06]  /*4d50*/  WARPGROUP.ARRIVE ;  /* 0x00000000000079c5 */ /* 0x000fcc0000000000 */
[----:B------:R-:W-:Y:S01]  /*4d60*/  HGMMA.64x32x16.F32.BF16 R136, R52, gdesc[UR4].tnspB, R136, gsb0 ;  /* 0x4060000434887df0 */ /* 0x000fe20008001888 */
[----:B------:R-:W-:Y:S01]  /*4d70*/  UMOV UR6, UR15 ;  /* 0x0000000f00067c82 */ /* 0x000fe20008000000 */
[----:B------:R-:W-:Y:S01]  /*4d80*/  UMOV UR7, 0x80000020 ;  /* 0x8000002000077882 */ /* 0x000fe20000000000 */
        /* <DEDUP_REMOVED lines=12> */
[----:B------:R-:W-:Y:S03]  /*4e50*/  HGMMA.64x32x16.F32.BF16 R88, R52, gdesc[UR4].tnspB, R88, gsb0 ;  /* 0x4060000434587df0 */ /* 0x000fe60008001858 */
[----:B------:R-:W-:Y:S02]  /*4e60*/  WARPGROUP.DEPBAR.LE gsb0, 0x0 ;  /* 0x00008000000079c5 */ /* 0x000fe40000010000 */
[----:B------:R-:W-:Y:S05]  /*4e70*/  @!P0 BRA `(.L_x_23) ;  /* 0x0000000000048947 */ /* 0x000fea0003800000 */
[----:B------:R-:W-:Y:S01]  /*4e80*/  BPT.TRAP 0x1 ;  /* 0x000000040000795c */ /* 0x000fe20000300000 */
.L_x_23:
[----:B------:R-:W-:Y:S02]  /*4e90*/  UISETP.GT.U32.AND UP0, UPT, UR61, 0x1, UPT ;  /* 0x000000013d00788c */ /* 0x000fe4000bf04070 */
[----:B------:R-:W-:-:S04]  /*4ea0*/  UIADD3 UR5, UR5, 0x40428, URZ ;  /* 0x0004042805057890 */ /* 0x000fc8000fffe03f */
[----:B------:R-:W-:Y:S01]  /*4eb0*/  PLOP3.LUT P1, PT, PT, PT, UP0, 0x80, 0x0 ;  /* 0x000000000000781c */ /* 0x000fe20003f2f008 */
[----:B------:R-:W-:-:S09]  /*4ec0*/  UPRMT UR5, URZ, 0x654, UR5 ;  /* 0x000006543f057896 */ /* 0x000fd20008000005 */
[----:B------:R-:W-:Y:S03]  /*4ed0*/  SYNCS.ARRIVE.TRANS64.RED.A1T0 RZ, [UR5], RZ ;  /* 0x000000ffffff79a7 */ /* 0x000fe60008100405 */
[----:B------:R-:W-:Y:S05]  /*4ee0*/  @P1 BRA `(.L_x_24) ;  /* 0x0000000000041947 */ /* 0x000fea0003800000 */
[----:B------:R-:W-:Y:S01]  /*4ef0*/  BPT.TRAP 0x1 ;  /* 0x000000040000795c */ /* 0x000fe20000300000 */
.L_x_24:
[----:B------:R-:W-:Y:S01]  /*4f00*/  UIADD3 UR36, UR4, 0x1, URZ ;  /* 0x0000000104247890 */ /* 0x000fe2000fffe03f */
[C---:B------:R-:W-:Y:S02]  /*4f10*/  ISETP.GE.AND P2, PT, R7.reuse, 0x101, PT ;  /* 0x000001010700780c */ /* 0x040fe40003f46270 */
[----:B-1----:R-:W-:Y:S01]  /*4f20*/  IADD3 R4, R7, 0x7f, RZ ;  /* 0x0000007f07047810 */ /* 0x002fe20007ffe0ff */
[----:B------:R-:W-:Y:S01]  /*4f30*/  UISETP.NE.AND UP0, UPT, UR36, 0x5, UPT ;  /* 0x000000052400788c */ /* 0x000fe2000bf05270 */
[----:B------:R-:W-:Y:S02]  /*4f40*/  IADD3 R8, R22, 0x80, RZ ;  /* 0x0000008016087810 */ /* 0x000fe40007ffe0ff */
[----:B------:R-:W-:Y:S01]  /*4f50*/  SHF.R.S32.HI R7, RZ, 0x1f, R4 ;  /* 0x0000001fff077819 */ /* 0x000fe20000011404 */
[----:B------:R-:W-:Y:S02]  /*4f60*/  USEL UR5, URZ, 0x1, UP0 ;  /* 0x000000013f057887 */ /* 0x000fe40008000000 */
[----:B------:R-:W-:Y:S01]  /*4f70*/  USEL UR36, UR36, URZ, UP0 ;  /* 0x0000003f24247287 */ /* 0x000fe20008000000 */
[----:B------:R-:W-:-:S02]  /*4f80*/  LEA.HI R7, R7, R4, RZ, 0x7 ;  /* 0x0000000407077211 */ /* 0x000fc400078f38ff */
[----:B------:R-:W-:Y:S02]  /*4f90*/  MOV R4, R8 ;  /* 0x0000000800047202 */ /* 0x000fe40000000f00 */
[----:B------:R-:W-:Y:S02]  /*4fa0*/  LOP3.LUT R18, R18, UR5, RZ, 0x3c, !PT ;  /* 0x0000000512127c12 */ /* 0x000fe4000f8e3cff */
[----:B------:R-:W-:Y:S01]  /*4fb0*/  LEA.HI.SX32 R7, R7, 0xffffffff, 0x19 ;  /* 0xffffffff07077811 */ /* 0x000fe200078fcaff */
[----:B------:R-:W-:Y:S06]  /*4fc0*/  @!P2 BRA `(.L_x_25) ;  /* 0x000000380080a947 */ /* 0x000fec0003800000 */
[----:B------:R-:W-:Y:S01]  /*4fd0*/  MOV R4, R8 ;  /* 0x0000000800047202 */ /* 0x000fe20000000f00 */
[----:B------:R-:W-:Y:S01]  /*4fe0*/  IMAD.MOV.U32 R9, RZ, RZ, R5 ;  /* 0x000000ffff097224 */ /* 0x000fe200078e0005 */
[----:B------:R-:W-:Y:S01]  /*4ff0*/  MOV R11, R6 ;  /* 0x00000006000b7202 */ /* 0x000fe20000000f00 */
[----:B------:R-:W-:-:S06]  /*5000*/  ULDC UR5, c[0x0][0x604] ;  /* 0x0001810000057ab9 */ /* 0x000fcc0000000800 */
.L_x_36:
[----:B-1----:R-:W-:Y:S05]  /*5010*/  @!P0 BRA `(.L_x_26) ;  /* 0x0000000000048947 */ /* 0x002fea0003800000 */
[----:B------:R-:W-:Y:S01]  /*5020*/  BPT.TRAP 0x1 ;  /* 0x000000040000795c */ /* 0x000fe20000300000 */
.L_x_26:
[----:B------:R-:W-:Y:S01]  /*5030*/  ULEA UR6, UR36, UR37, 0x3 ;  /* 0x0000002524067291 */ /* 0x000fe2000f8e183f */
[----:B------:R-:W-:-:S08]  /*5040*/  SHF.L.U32 R5, R18, 0x1f, RZ ;  /* 0x0000001f12057819 */ /* 0x000fd000000006ff */
[----:B------:R-:W1:Y:S02]  /*5050*/  SYNCS.PHASECHK.TRANS64.TRYWAIT P2, [UR6+0x40400], R5 ;  /* 0x04040005ff0075a7 */ /* 0x000e640008040146 */
[----:B-1----:R-:W-:Y:S05]  /*5060*/  @!P2 BRA `(.L_x_27) ;  /* 0x000000bc00fca947 */ /* 0x002fea0003800000 */
.L_x_131:
[----:B------:R-:W-:Y:S01]  /*5070*/  UIMAD UR6, UR36, 0xa00, UR39 ;  /* 0x00000a00240678a4 */ /* 0x000fe2000f8e0227 */
[----:B------:R-:W-:Y:S01]  /*5080*/  WARPGROUP.ARRIVE ;  /* 0x00000000000079c5 */ /* 0x000fe20000000000 */
[----:B------:R-:W-:Y:S01]  /*5090*/  UMOV UR51, 0x80000020 ;  /* 0x8000002000337882 */ /* 0x000fe20000000000 */
[----:B------:R-:W-:Y:S01]  /*50a0*/  UMOV UR11, 0x80000020 ;  /* 0x80000020000b7882 */ /* 0x000fe20000000000 */
[----:B------:R-:W-:Y:S02]  /*50b0*/  UIADD3 UR10, UR6, 0x2, URZ ;  /* 0x00000002060a7890 */ /* 0x000fe4000fffe03f */
[----:B------:R-:W-:Y:S02]  /*50c0*/  UIADD3 UR14, UR6, 0x200, URZ ;  /* 0x00000200060e7890 */ /* 0x000fe4000fffe03f */
[----:B------:R-:W-:Y:S01]  /*50d0*/  UMOV UR50, UR6 ;  /* 0x0000000600327c82 */ /* 0x000fe20008000000 */
[----:B------:R-:W-:Y:S01]  /*50e0*/  UMOV UR15, 0x80000020 ;  /* 0x80000020000f7882 */ /* 0x000fe20000000000 */
[----:B------:R-:W-:Y:S01]  /*50f0*/  HGMMA.64x128x16.F32.BF16 R24, gdesc[UR48], RZ, !UPT, gsb0 ;  /* 0x01e00000301879f0 */ /* 0x000fe2000c0018ff */
[----:B------:R-:W-:Y:S01]  /*5100*/  UIADD3 UR18, UR6, 0x202, URZ ;  /* 0x0000020206127890 */ /* 0x000fe2000fffe03f */
[----:B------:R-:W-:Y:S01]  /*5110*/  UMOV UR19, 0x80000020 ;  /* 0x8000002000137882 */ /* 0x000fe20000000000 */
        /* <DEDUP_REMOVED lines=12> */
[----:B------:R-:W-:-:S04]  /*51e0*/  UIADD3 UR6, UR36, 0x1, URZ ;  /* 0x0000000124067890 */ /* 0x000fc8000fffe03f */
[----:B------:R-:W-:-:S04]  /*51f0*/  UISETP.NE.AND UP0, UPT, UR6, 0x5, UPT ;  /* 0x000000050600788c */ /* 0x000fc8000bf05270 */
[----:B------:R-:W-:Y:S02]  /*5200*/  USEL UR7, URZ, 0x1, UP0 ;  /* 0x000000013f077887 */ /* 0x000fe40008000000 */
[----:B------:R-:W-:-:S04]  /*5210*/  USEL UR6, UR6, URZ, UP0 ;  /* 0x0000003f06067287 */ /* 0x000fc80008000000 */
[----:B------:R-:W-:Y:S01]  /*5220*/  LOP3.LUT R18, R18, UR7, RZ, 0x3c, !PT ;  /* 0x0000000712127c12 */ /* 0x000fe2000f8e3cff */
[----:B------:R-:W-:Y:S02]  /*5230*/  WARPGROUP.DEPBAR.LE gsb0, 0x0 ;  /* 0x00008000000079c5 */ /* 0x000fe40000010000 */
        /* <DEDUP_REMOVED lines=27> */
[----:B------:R-:W-:Y:S05]  /*53f0*/  @!P0 BRA `(.L_x_28) ;  /* 0x0000000000048947 */ /* 0x000fea0003800000 */
[----:B------:R-:W-:Y:S01]  /*5400*/  BPT.TRAP 0x1 ;  /* 0x000000040000795c */ /* 0x000fe20000300000 */
.L_x_28:
[----:B-1----:R-:W-:Y:S01]  /*5410*/  FMNMX R6, R24, R9, !PT ;  /* 0x0000000918067209 */ /* 0x002fe20007800000 */
[----:B------:R-:W-:Y:S01]  /*5420*/  ULEA UR7, UR6, UR37, 0x3 ;  /* 0x0000002506077291 */ /* 0x000fe2000f8e183f */
[----:B------:R-:W-:Y:S02]  /*5430*/  FMNMX R12, R26, R11, !PT ;  /* 0x0000000b1a0c7209 */ /* 0x000fe40007800000 */
[----:B------:R-:W-:Y:S02]  /*5440*/  FMNMX R5, R25, R6, !PT ;  /* 0x0000000619057209 */ /* 0x000fe40007800000 */
[----:B------:R-:W-:Y:S02]  /*5450*/  FMNMX R13, R27, R12, !PT ;  /* 0x0000000c1b0d7209 */ /* 0x000fe40007800000 */
[----:B------:R-:W-:Y:S02]  /*5460*/  FMNMX R6, R28, R5, !PT ;  /* 0x000000051c067209 */ /* 0x000fe40007800000 */
[----:B------:R-:W-:-:S02]  /*5470*/  FMNMX R12, R30, R13, !PT ;  /* 0x0000000d1e0c7209 */ /* 0x000fc40007800000 */
[----:B------:R-:W-:Y:S02]  /*5480*/  FMNMX R5, R29, R6, !PT ;  /* 0x000000061d057209 */ /* 0x000fe40007800000 */
[----:B------:R-:W-:Y:S02]  /*5490*/  FMNMX R15, R31, R12, !PT ;  /* 0x0000000c1f0f7209 */ /* 0x000fe40007800000 */
[----:B------:R-:W-:-:S04]  /*54a0*/  FMNMX R6, R32, R5, !PT ;  /* 0x0000000520067209 */ /* 0x000fc80007800000 */
        /* <DEDUP_REMOVED lines=26> */
[----:B------:R-:W-:-:S05]  /*5650*/  FMNMX R6, R85, R6, !PT ;  /* 0x0000000655067209 */ /* 0x000fca0007800000 */
[----:B------:R-:W1:Y:S02]  /*5660*/  SHFL.BFLY PT, R5, R6, 0x1, 0x1f ;  /* 0x0c201f0006057f89 */ /* 0x000e6400000e0000 */
[----:B-1----:R-:W-:Y:S02]  /*5670*/  FMNMX R10, R6, R5, !PT ;  /* 0x00000005060a7209 */ /* 0x002fe40007800000 */
[----:B------:R-:W-:-:S03]  /*5680*/  FMNMX R6, R34, R15, !PT ;  /* 0x0000000f22067209 */ /* 0x000fc60007800000 */
[----:B------:R-:W1:Y:S01]  /*5690*/  SHFL.BFLY PT, R5, R10, 0x2, 0x1f ;  /* 0x0c401f000a057f89 */ /* 0x000e6200000e0000 */
[----:B------:R-:W-:-:S04]  /*56a0*/  FMNMX R21, R35, R6, !PT ;  /* 0x0000000623157209 */ /* 0x000fc80007800000 */
[----:B------:R-:W-:-:S04]  /*56b0*/  FMNMX R6, R38, R21, !PT ;  /* 0x0000001526067209 */ /* 0x000fc80007800000 */
[----:B------:R-:W-:-:S04]  /*56c0*/  FMNMX R21, R39, R6, !PT ;  /* 0x0000000627157209 */ /* 0x000fc80007800000 */
[----:B------:R-:W-:-:S04]  /*56d0*/  FMNMX R6, R42, R21, !PT ;  /* 0x000000152a067209 */ /* 0x000fc80007800000 */
[----:B------:R-:W-:-:S04]  /*56e0*/  FMNMX R23, R43, R6, !PT ;  /* 0x000000062b177209 */ /* 0x000fc80007800000 */
[----:B------:R-:W-:Y:S02]  /*56f0*/  FMNMX R6, R46, R23, !PT ;  /* 0x000000172e067209 */ /* 0x000fe40007800000 */
[----:B-1----:R-:W-:-:S04]  /*5700*/  FMNMX R5, R10, R5, !PT ;  /* 0x000000050a057209 */ /* 0x002fc80007800000 */
[----:B------:R-:W-:-:S04]  /*5710*/  FSETP.NEU.AND P2, PT, R5, -INF , PT ;  /* 0xff8000000500780b */ /* 0x000fc80003f4d000 */
[----:B------:R-:W-:-:S05]  /*5720*/  FSEL R8, R5, RZ, P2 ;  /* 0x000000ff05087208 */ /* 0x000fca0001000000 */
[----:B------:R-:W-:-:S04]  /*5730*/  FMUL R168, R8, UR5 ;  /* 0x0000000508a87c20 */ /* 0x000fc80008400000 */
[--C-:B------:R-:W-:Y:S01]  /*5740*/  FFMA R24, R24, UR5, -R168.reuse ;  /* 0x0000000518187c23 */ /* 0x100fe200080008a8 */
[--C-:B------:R-:W-:Y:S01]  /*5750*/  FFMA R13, R25, UR5, -R168.reuse ;  /* 0x00000005190d7c23 */ /* 0x100fe200080008a8 */
[--C-:B------:R-:W-:Y:S01]  /*5760*/  FFMA R10, R28, UR5, -R168.reuse ;  /* 0x000000051c0a7c23 */ /* 0x100fe200080008a8 */
[--C-:B------:R-:W-:Y:S01]  /*5770*/  FFMA R21, R33, UR5, -R168.reuse ;  /* 0x0000000521157c23 */ /* 0x100fe200080008a8 */
[--C-:B------:R-:W-:Y:S01]  /*5780*/  FFMA R15, R29, UR5, -R168.reuse ;  /* 0x000000051d0f7c23 */ /* 0x100fe200080008a8 */
[----:B------:R-:W-:Y:S01]  /*5790*/  FSETP.GEU.AND P6, PT, R24, -126, PT ;  /* 0xc2fc00001800780b */ /* 0x000fe20003fce000 */
        /* <DEDUP_REMOVED lines=9> */
[--C-:B------:R-:W-:Y:S01]  /*5830*/  FFMA R37, R45, UR5, -R168.reuse ;  /* 0x000000052d257c23 */ /* 0x100fe200080008a8 */
[--C-:B------:R-:W-:Y:S01]  /*5840*/  FFMA R33, R41, UR5, -R168.reuse ;  /* 0x0000000529217c23 */ /* 0x100fe200080008a8 */
[----:B------:R-:W-:Y:S01]  /*5850*/  FMNMX R25, R47, R6, !PT ;  /* 0x000000062f197209 */ /* 0x000fe20007800000 */
[----:B------:R-:W-:Y:S01]  /*5860*/  @!P6 FMUL R24, R24, 0.5 ;  /* 0x3f0000001818e820 */ /* 0x000fe20000400000 */
[--C-:B------:R-:W-:Y:S01]  /*5870*/  FFMA R36, R48, UR5, -R168.reuse ;  /* 0x0000000530247c23 */ /* 0x100fe200080008a8 */
[----:B------:R-:W-:Y:S01]  /*5880*/  @!P3 FMUL R13, R13, 0.5 ;  /* 0x3f0000000d0db820 */ /* 0x000fe20000400000 */
[----:B------:R-:W-:Y:S01]  /*5890*/  FMNMX R6, R50, R25, !PT ;  /* 0x0000001932067209 */ /* 0x000fe20007800000 */
[----:B------:R-:W-:Y:S01]  /*58a0*/  @!P4 FMUL R10, R10, 0.5 ;  /* 0x3f0000000a0ac820 */ /* 0x000fe20000400000 */
[--C-:B------:R-:W-:Y:S01]  /*58b0*/  FFMA R45, R53, UR5, -R168.reuse ;  /* 0x00000005352d7c23 */ /* 0x100fe200080008a8 */
[----:B------:R-:W1:Y:S01]  /*58c0*/  MUFU.EX2 R24, R24 ;  /* 0x0000001800187308 */ /* 0x000e620000000800 */
[----:B------:R-:W-:Y:S01]  /*58d0*/  @!P5 FMUL R15, R15, 0.5 ;  /* 0x3f0000000f0fd820 */ /* 0x000fe20000400000 */
[----:B------:R-:W-:Y:S01]  /*58e0*/  @!P2 FMUL R28, R28, 0.5 ;  /* 0x3f0000001c1ca820 */ /* 0x000fe20000400000 */
[----:B------:R-:W-:Y:S01]  /*58f0*/  FMNMX R25, R51, R6, !PT ;  /* 0x0000000633197209 */ /* 0x000fe20007800000 */
[--C-:B------:R-:W-:Y:S01]  /*5900*/  FFMA R41, R49, UR5, -R168.reuse ;  /* 0x0000000531297c23 */ /* 0x100fe200080008a8 */
[--C-:B------:R-:W-:Y:S01]  /*5910*/  FFMA R49, R56, UR5, -R168.reuse ;  /* 0x0000000538317c23 */ /* 0x100fe200080008a8 */
[--C-:B------:R-:W-:Y:S01]  /*5920*/  FFMA R20, R52, UR5, -R168.reuse ;  /* 0x0000000534147c23 */ /* 0x100fe200080008a8 */
[----:B------:R-:W-:Y:S01]  /*5930*/  FMNMX R6, R54, R25, !PT ;  /* 0x0000001936067209 */ /* 0x000fe20007800000 */
[----:B------:R-:W2:Y:S01]  /*5940*/  MUFU.EX2 R13, R13 ;  /* 0x0000000d000d7308 */ /* 0x000ea20000000800 */
[--C-:B------:R-:W-:Y:S01]  /*5950*/  FFMA R40, R57, UR5, -R168.reuse ;  /* 0x0000000539287c23 */ /* 0x100fe200080008a8 */
[--C-:B------:R-:W-:Y:S01]  /*5960*/  FFMA R57, R64, UR5, -R168.reuse ;  /* 0x0000000540397c23 */ /* 0x100fe200080008a8 */
[----:B------:R-:W-:Y:S01]  /*5970*/  FMNMX R25, R55, R6, !PT ;  /* 0x0000000637197209 */ /* 0x000fe20007800000 */
[--C-:B------:R-:W-:Y:S01]  /*5980*/  FFMA R53, R60, UR5, -R168.reuse ;  /* 0x000000053c357c23 */ /* 0x100fe200080008a8 */
[--C-:B------:R-:W-:Y:S01]  /*5990*/  FFMA R48, R65, UR5, -R168.reuse ;  /* 0x0000000541307c23 */ /* 0x100fe200080008a8 */
[--C-:B------:R-:W-:Y:S01]  /*59a0*/  FFMA R44, R61, UR5, -R168.reuse ;  /* 0x000000053d2c7c23 */ /* 0x100fe200080008a8 */
        /* <DEDUP_REMOVED lines=9> */
[----:B------:R-:W1:Y:S01]  /*5a40*/  MUFU.EX2 R15, R15 ;  /* 0x0000000f000f7308 */ /* 0x000e620000000800 */
[----:B--2---:R-:W-:Y:S01]  /*5a50*/  @!P3 FMUL R13, R13, R13 ;  /* 0x0000000d0d0db220 */ /* 0x004fe20000400000 */
[----:B------:R-:W-:Y:S01]  /*5a60*/  FSETP.GEU.AND P3, PT, R12, -126, PT ;  /* 0xc2fc00000c00780b */ /* 0x000fe20003f6e000 */
[--C-:B------:R-:W-:Y:S01]  /*5a70*/  FFMA R65, R72, UR5, -R168.reuse ;  /* 0x0000000548417c23 */ /* 0x100fe200080008a8 */
[----:B------:R-:W-:Y:S01]  /*5a80*/  FMNMX R6, R62, R25, !PT ;  /* 0x000000193e067209 */ /* 0x000fe20007800000 */
[--C-:B------:R-:W-:Y:S01]  /*5a90*/  FFMA R60, R77, UR5, -R168.reuse ;  /* 0x000000054d3c7c23 */ /* 0x100fe200080008a8 */
[--C-:B------:R-:W-:Y:S01]  /*5aa0*/  FFMA R64, R81, UR5, -R168.reuse ;  /* 0x0000000551407c23 */ /* 0x100fe200080008a8 */
[----:B------:R-:W-:Y:S01]  /*5ab0*/  @!P6 FMUL R21, R21, 0.5 ;  /* 0x3f0000001515e820 */ /* 0x000fe20000400000 */
[----:B------:R-:W2:Y:S01]  /*5ac0*/  MUFU.EX2 R28, R28 ;  /* 0x0000001c001c7308 */ /* 0x000ea20000000800 */
[----:B---3--:R-:W-:Y:S01]  /*5ad0*/  @!P4 FMUL R10, R10, R10 ;  /* 0x0000000a0a0ac220 */ /* 0x008fe20000400000 */
[----:B------:R-:W-:Y:S01]  /*5ae0*/  FSETP.GEU.AND P4, PT, R23, -126, PT ;  /* 0xc2fc00001700780b */ /* 0x000fe20003f8e000 */
[--C-:B------:R-:W-:Y:S01]  /*5af0*/  FFMA R73, R80, UR5, -R168.reuse ;  /* 0x0000000550497c23 */ /* 0x100fe200080008a8 */
[----:B------:R-:W-:Y:S01]  /*5b00*/  FMNMX R25, R63, R6, !PT ;  /* 0x000000063f197209 */ /* 0x000fe20007800000 */
[--C-:B------:R-:W-:Y:S01]  /*5b10*/  FFMA R68, R85, UR5, -R168.reuse ;  /* 0x0000000555447c23 */ /* 0x100fe200080008a8 */
[----:B------:R-:W-:Y:S01]  /*5b20*/  FFMA R77, R84, UR5, -R168 ;  /* 0x00000005544d7c23 */ /* 0x000fe200080008a8 */
[----:B------:R-:W-:Y:S01]  /*5b30*/  @!P3 FMUL R12, R12, 0.5 ;  /* 0x3f0000000c0cb820 */ /* 0x000fe20000400000 */
[----:B------:R-:W3:Y:S01]  /*5b40*/  MUFU.EX2 R21, R21 ;  /* 0x0000001500157308 */ /* 0x000ee20000000800 */
[----:B-1----:R-:W-:Y:S01]  /*5b50*/  @!P5 FMUL R15, R15, R15 ;  /* 0x0000000f0f0fd220 */ /* 0x002fe20000400000 */
[----:B------:R-:W-:-:S02]  /*5b60*/  FSETP.GEU.AND P5, PT, R32, -126, PT ;  /* 0xc2fc00002000780b */ /* 0x000fc40003fae000 */
[----:B------:R-:W-:-:S03]  /*5b70*/  FMNMX R6, R66, R25, !PT ;  /* 0x0000001942067209 */ /* 0x000fc60007800000 */
[----:B------:R-:W-:Y:S01]  /*5b80*/  @!P4 FMUL R23, R23, 0.5 ;  /* 0x3f0000001717c820 */ /* 0x000fe20000400000 */
[----:B------:R-:W1:Y:S01]  /*5b90*/  MUFU.EX2 R12, R12 ;  /* 0x0000000c000c7308 */ /* 0x000e620000000800 */
[----:B--2---:R-:W-:Y:S01]  /*5ba0*/  @!P2 FMUL R28, R28, R28 ;  /* 0x0000001c1c1ca220 */ /* 0x004fe20000400000 */
[----:B------:R-:W-:Y:S02]  /*5bb0*/  FSETP.GEU.AND P2, PT, R33, -126, PT ;  /* 0xc2fc00002100780b */ /* 0x000fe40003f4e000 */
[----:B------:R-:W-:-:S03]  /*5bc0*/  FMNMX R25, R67, R6, !PT ;  /* 0x0000000643197209 */ /* 0x000fc60007800000 */
[----:B------:R-:W-:Y:S01]  /*5bd0*/  @!P5 FMUL R32, R32, 0.5 ;  /* 0x3f0000002020d820 */ /* 0x000fe20000400000 */
[----:B------:R-:W2:Y:S01]  /*5be0*/  MUFU.EX2 R23, R23 ;  /* 0x0000001700177308 */ /* 0x000ea20000000800 */
[----:B---3--:R-:W-:Y:S01]  /*5bf0*/  @!P6 FMUL R21, R21, R21 ;  /* 0x000000151515e220 */ /* 0x008fe20000400000 */
[----:B------:R-:W-:Y:S02]  /*5c00*/  FSETP.GEU.AND P6, PT, R14, -126, PT ;  /* 0xc2fc00000e00780b */ /* 0x000fe40003fce000 */
[----:B------:R-:W-:-:S03]  /*5c10*/  FMNMX R6, R70, R25, !PT ;  /* 0x0000001946067209 */ /* 0x000fc60007800000 */
[----:B------:R-:W-:Y:S01]  /*5c20*/  @!P2 FMUL R33, R33, 0.5 ;  /* 0x3f0000002121a820 */ /* 0x000fe20000400000 */
[----:B------:R-:W3:Y:S01]  /*5c30*/  MUFU.EX2 R32, R32 ;  /* 0x0000002000207308 */ /* 0x000ee20000000800 */
[----:B-1----:R-:W-:Y:S01]  /*5c40*/  @!P3 FMUL R12, R12, R12 ;  /* 0x0000000c0c0cb220 */ /* 0x002fe20000400000 */
[----:B------:R-:W-:Y:S02]  /*5c50*/  FSETP.GEU.AND P3, PT, R37, -126, PT ;  /* 0xc2fc00002500780b */ /* 0x000fe40003f6e000 */
        /* <DEDUP_REMOVED lines=44> */
[----:B------:R-:W-:Y:S01]  /*5f20*/  FSETP.GEU.AND P6, PT, R57, -126, PT ;  /* 0xc2fc00003900780b */ /* 0x000fe20003fce000 */
[----:B------:R-:W1:Y:S04]  /*5f30*/  SHFL.BFLY PT, R25, R6, 0x1, 0x1f ;  /* 0x0c201f0006197f89 */ /* 0x000e6800000e0000 */
[----:B------:R-:W-:Y:S01]  /*5f40*/  @!P2 FMUL R44, R44, 0.5 ;  /* 0x3f0000002c2ca820 */ /* 0x000fe20000400000 */
[----:B------:R-:W4:Y:S01]  /*5f50*/  MUFU.EX2 R53, R53 ;  /* 0x0000003500357308 */ /* 0x000f220000000800 */
[----:B--2---:R-:W-:Y:S01]  /*5f60*/  @!P3 FMUL R49, R49, R49 ;  /* 0x000000313131b220 */ /* 0x004fe20000400000 */
[----:B------:R-:W-:-:S05]  /*5f70*/  FSETP.GEU.AND P3, PT, R48, -126, PT ;  /* 0xc2fc00003000780b */ /* 0x000fca0003f6e000 */
[----:B------:R-:W-:Y:S01]  /*5f80*/  @!P6 FMUL R57, R57, 0.5 ;  /* 0x3f0000003939e820 */ /* 0x000fe20000400000 */
[----:B------:R-:W2:Y:S01]  /*5f90*/  MUFU.EX2 R44, R44 ;  /* 0x0000002c002c7308 */ /* 0x000ea20000000800 */
[----:B---3--:R-:W-:Y:S01]  /*5fa0*/  @!P4 FMUL R40, R40, R40 ;  /* 0x000000282828c220 */ /* 0x008fe20000400000 */
[----:B------:R-:W-:-:S05]  /*5fb0*/  FSETP.GEU.AND P4, PT, R61, -126, PT ;  /* 0xc2fc00003d00780b */ /* 0x000fca0003f8e000 */
        /* <DEDUP_REMOVED lines=30> */
[----:B------:R-:W-:-:S04]  /*61a0*/  FSETP.NEU.AND P2, PT, R6, -INF , PT ;  /* 0xff8000000600780b */ /* 0x000fc80003f4d000 */
[----:B------:R-:W-:Y:S01]  /*61b0*/  FSEL R76, R6, RZ, P2 ;  /* 0x000000ff064c7208 */ /* 0x000fe20001000000 */
[----:B------:R-:W-:Y:S01]  /*61c0*/  @!P5 FMUL R73, R73, 0.5 ;  /* 0x3f0000004949d820 */ /* 0x000fe20000400000 */
[----:B------:R-:W1:Y:S01]  /*61d0*/  MUFU.EX2 R60, R60 ;  /* 0x0000003c003c7308 */ /* 0x000e620000000800 */
[----:B--2---:R-:W-:Y:S01]  /*61e0*/  @!P6 FMUL R56, R56, R56 ;  /* 0x000000383838e220 */ /* 0x004fe20000400000 */
[----:B------:R-:W-:Y:S01]  /*61f0*/  FSETP.GEU.AND P6, PT, R64, -126, PT ;  /* 0xc2fc00004000780b */ /* 0x000fe20003fce000 */
[C---:B------:R-:W-:Y:S01]  /*6200*/  FMUL R80, R76.reuse, UR5 ;  /* 0x000000054c507c20 */ /* 0x040fe20008400000 */
[----:B------:R-:W-:Y:S01]  /*6210*/  FSETP.GEU.AND P2, PT, R77, -126, PT ;  /* 0xc2fc00004d00780b */ /* 0x000fe20003f4e000 */
[----:B------:R-:W-:Y:S01]  /*6220*/  FADD R170, -R76, R11 ;  /* 0x0000000b4caa7221 */ /* 0x000fe20000000100 */
[----:B------:R-:W-:Y:S01]  /*6230*/  FADD R76, R32, R65 ;  /* 0x00000041204c7221 */ /* 0x000fe20000000000 */
[--C-:B------:R-:W-:Y:S01]  /*6240*/  FFMA R25, R26, UR5, -R80.reuse ;  /* 0x000000051a197c23 */ /* 0x100fe20008000850 */
[----:B------:R-:W2:Y:S01]  /*6250*/  MUFU.EX2 R73, R73 ;  /* 0x0000004900497308 */ /* 0x000ea20000000800 */
[----:B---3--:R-:W-:Y:S01]  /*6260*/  @!P3 FMUL R69, R69, R69 ;  /* 0x000000454545b220 */ /* 0x008fe20000400000 */
[----:B------:R-:W-:Y:S01]  /*6270*/  FSETP.GEU.AND P3, PT, R68, -126, PT ;  /* 0xc2fc00004400780b */ /* 0x000fe20003f6e000 */
[--C-:B------:R-:W-:Y:S01]  /*6280*/  FFMA R26, R27, UR5, -R80.reuse ;  /* 0x000000051b1a7c23 */ /* 0x100fe20008000850 */
[--C-:B------:R-:W-:Y:S01]  /*6290*/  FFMA R27, R30, UR5, -R80.reuse ;  /* 0x000000051e1b7c23 */ /* 0x100fe20008000850 */
[--C-:B------:R-:W-:Y:S01]  /*62a0*/  FFMA R29, R34, UR5, -R80.reuse ;  /* 0x00000005221d7c23 */ /* 0x100fe20008000850 */
[--C-:B------:R-:W-:Y:S01]  /*62b0*/  FFMA R31, R31, UR5, -R80.reuse ;  /* 0x000000051f1f7c23 */ /* 0x100fe20008000850 */
[----:B------:R-:W-:Y:S01]  /*62c0*/  @!P6 FMUL R64, R64, 0.5 ;  /* 0x3f0000004040e820 */ /* 0x000fe20000400000 */
[--C-:B------:R-:W-:Y:S01]  /*62d0*/  FFMA R35, R35, UR5, -R80.reuse ;  /* 0x0000000523237c23 */ /* 0x100fe20008000850 */
[----:B-1----:R-:W-:Y:S01]  /*62e0*/  @!P4 FMUL R60, R60, R60 ;  /* 0x0000003c3c3cc220 */ /* 0x002fe20000400000 */
[----:B------:R-:W-:Y:S01]  /*62f0*/  FSETP.GEU.AND P4, PT, R25, -126, PT ;  /* 0xc2fc00001900780b */ /* 0x000fe20003f8e000 */
[----:B------:R-:W-:Y:S01]  /*6300*/  @!P2 FMUL R77, R77, 0.5 ;  /* 0x3f0000004d4da820 */ /* 0x000fe20000400000 */
[--C-:B------:R-:W-:Y:S01]  /*6310*/  FFMA R39, R39, UR5, -R80.reuse ;  /* 0x0000000527277c23 */ /* 0x100fe20008000850 */
[----:B------:R-:W1:Y:S01]  /*6320*/  MUFU.EX2 R64, R64 ;  /* 0x0000004000407308 */ /* 0x000e620000000800 */
[--C-:B------:R-:W-:Y:S01]  /*6330*/  FFMA R43, R43, UR5, -R80.reuse ;  /* 0x000000052b2b7c23 */ /* 0x100fe20008000850 */
[----:B------:R-:W-:Y:S01]  /*6340*/  @!P3 FMUL R68, R68, 0.5 ;  /* 0x3f0000004444b820 */ /* 0x000fe20000400000 */
[--C-:B------:R-:W-:Y:S01]  /*6350*/  FFMA R72, R42, UR5, -R80.reuse ;  /* 0x000000052a487c23 */ /* 0x100fe20008000850 */
[----:B--2---:R-:W-:Y:S01]  /*6360*/  @!P5 FMUL R73, R73, R73 ;  /* 0x000000494949d220 */ /* 0x004fe20000400000 */
[----:B------:R-:W-:Y:S01]  /*6370*/  FSETP.GEU.AND P5, PT, R26, -126, PT ;  /* 0xc2fc00001a00780b */ /* 0x000fe20003fae000 */
[--C-:B------:R-:W-:Y:S01]  /*6380*/  FFMA R81, R46, UR5, -R80.reuse ;  /* 0x000000052e517c23 */ /* 0x100fe20008000850 */
[--C-:B------:R-:W-:Y:S01]  /*6390*/  FFMA R47, R47, UR5, -R80.reuse ;  /* 0x000000052f2f7c23 */ /* 0x100fe20008000850 */
[----:B------:R-:W2:Y:S01]  /*63a0*/  MUFU.EX2 R68, R68 ;  /* 0x0000004400447308 */ /* 0x000ea20000000800 */
[--C-:B------:R-:W-:Y:S01]  /*63b0*/  FFMA R55, R55, UR5, -R80.reuse ;  /* 0x0000000537377c23 */ /* 0x100fe20008000850 */
[----:B------:R-:W-:Y:S01]  /*63c0*/  @!P4 FMUL R25, R25, 0.5 ;  /* 0x3f0000001919c820 */ /* 0x000fe20000400000 */
[--C-:B------:R-:W-:Y:S01]  /*63d0*/  FFMA R51, R51, UR5, -R80.reuse ;  /* 0x0000000533337c23 */ /* 0x100fe20008000850 */
        /* <DEDUP_REMOVED lines=11> */
[--C-:B------:R-:W-:Y:S01]  /*6490*/  FFMA R85, R82, UR5, -R80.reuse ;  /* 0x0000000552557c23 */ /* 0x100fe20008000850 */
[----:B------:R-:W1:Y:S01]  /*64a0*/  MUFU.EX2 R25, R25 ;  /* 0x0000001900197308 */ /* 0x000e620000000800 */
[----:B--2---:R-:W-:Y:S01]  /*64b0*/  @!P3 FMUL R68, R68, R68 ;  /* 0x000000444444b220 */ /* 0x004fe20000400000 */
[----:B------:R-:W-:Y:S01]  /*64c0*/  FSETP.GEU.AND P3, PT, R29, -126, PT ;  /* 0xc2fc00001d00780b */ /* 0x000fe20003f6e000 */
[--C-:B------:R-:W-:Y:S01]  /*64d0*/  FFMA R83, R83, UR5, -R80.reuse ;  /* 0x0000000553537c23 */ /* 0x100fe20008000850 */
[--C-:B------:R-:W-:Y:S01]  /*64e0*/  FFMA R71, R71, UR5, -R80.reuse ;  /* 0x0000000547477c23 */ /* 0x100fe20008000850 */
[--C-:B------:R-:W-:Y:S01]  /*64f0*/  FFMA R168, R79, UR5, -R80.reuse ;  /* 0x000000054fa87c23 */ /* 0x100fe20008000850 */
[--C-:B------:R-:W-:Y:S01]  /*6500*/  FFMA R169, R86, UR5, -R80.reuse ;  /* 0x0000000556a97c23 */ /* 0x100fe20008000850 */
[----:B------:R-:W-:Y:S01]  /*6510*/  @!P6 FMUL R27, R27, 0.5 ;  /* 0x3f0000001b1be820 */ /* 0x000fe20000400000 */
[----:B------:R2:W4:Y:S01]  /*6520*/  MUFU.EX2 R30, R26 ;  /* 0x0000001a001e7308 */ /* 0x0005220000000800 */
[----:B---3--:R-:W-:Y:S01]  /*6530*/  @!P2 FMUL R77, R77, R77 ;  /* 0x0000004d4d4da220 */ /* 0x008fe20000400000 */
[----:B------:R-:W-:Y:S01]  /*6540*/  FSETP.GEU.AND P2, PT, R31, -126, PT ;  /* 0xc2fc00001f00780b */ /* 0x000fe20003f4e000 */
[----:B------:R-:W-:Y:S01]  /*6550*/  FFMA R87, R87, UR5, -R80 ;  /* 0x0000000557577c23 */ /* 0x000fe20008000850 */
[----:B------:R-:W-:Y:S01]  /*6560*/  FADD R11, R28, R57 ;  /* 0x000000391c0b7221 */ /* 0x000fe20000000000 */
[----:B------:R-:W-:Y:S01]  /*6570*/  FADD R82, R41, R64 ;  /* 0x0000004029527221 */ /* 0x000fe20000000000 */
[----:B------:R-:W-:Y:S01]  /*6580*/  FMUL R170, R170, UR5 ;  /* 0x00000005aaaa7c20 */ /* 0x000fe20008400000 */
[----:B------:R-:W-:Y:S01]  /*6590*/  @!P3 FMUL R29, R29, 0.5 ;  /* 0x3f0000001d1db820 */ /* 0x000fe20000400000 */
[----:B------:R-:W3:Y:S01]  /*65a0*/  MUFU.EX2 R27, R27 ;  /* 0x0000001b001b7308 */ /* 0x000ee20000000800 */
[----:B-1----:R-:W-:Y:S01]  /*65b0*/  @!P4 FMUL R25, R25, R25 ;  /* 0x000000191919c220 */ /* 0x002fe20000400000 */
[----:B------:R-:W-:Y:S01]  /*65c0*/  FSETP.GEU.AND P4, PT, R35, -126, PT ;  /* 0xc2fc00002300780b */ /* 0x000fe20003f8e000 */
[----:B--2---:R-:W-:Y:S01]  /*65d0*/  FFMA R26, R38, UR5, -R80 ;  /* 0x00000005261a7c23 */ /* 0x004fe20008000850 */
[----:B------:R-:W-:-:S02]  /*65e0*/  F2FP.BF16.F32.PACK_AB R32, R33, R32 ;  /* 0x000000202120723e */ /* 0x000fc400000010ff */
[----:B------:R-:W-:Y:S01]  /*65f0*/  F2FP.BF16.F32.PACK_AB R28, R21, R28 ;  /* 0x0000001c151c723e */ /* 0x000fe200000010ff */
[----:B------:R-:W-:Y:S01]  /*6600*/  @!P2 FMUL R31, R31, 0.5 ;  /* 0x3f0000001f1fa820 */ /* 0x000fe20000400000 */
[----:B------:R-:W1:Y:S01]  /*6610*/  MUFU.EX2 R29, R29 ;  /* 0x0000001d001d7308 */ /* 0x000e620000000800 */
[----:B----4-:R-:W-:Y:S01]  /*6620*/  @!P5 FMUL R30, R30, R30 ;  /* 0x0000001e1e1ed220 */ /* 0x010fe20000400000 */
[----:B------:R-:W-:Y:S02]  /*6630*/  FSETP.GEU.AND P5, PT, R26, -126, PT ;  /* 0xc2fc00001a00780b */ /* 0x000fe40003fae000 */
[----:B------:R-:W-:-:S03]  /*6640*/  F2FP.BF16.F32.PACK_AB R64, R64, R73 ;  /* 0x000000494040723e */ /* 0x000fc600000010ff */
        /* <DEDUP_REMOVED lines=9> */
[----:B------:R1:W4:Y:S01]  /*66e0*/  MUFU.EX2 R31, R26 ;  /* 0x0000001a001f7308 */ /* 0x0003220000000800 */
[----:B--2---:R-:W-:Y:S01]  /*66f0*/  @!P2 FMUL R34, R34, R34 ;  /* 0x000000222222a220 */ /* 0x004fe20000400000 */
[----:B------:R-:W-:-:S05]  /*6700*/  FSETP.GEU.AND P2, PT, R72, -126, PT ;  /* 0xc2fc00004800780b */ /* 0x000fca0003f4e000 */
[----:B------:R-:W-:Y:S01]  /*6710*/  @!P3 FMUL R43, R43, 0.5 ;  /* 0x3f0000002b2bb820 */ /* 0x000fe20000400000 */
[----:B------:R-:W2:Y:S01]  /*6720*/  MUFU.EX2 R42, R39 ;  /* 0x00000027002a7308 */ /* 0x000ea20000000800 */
[----:B---3--:R-:W-:Y:S01]  /*6730*/  @!P4 FMUL R38, R38, R38 ;  /* 0x000000262626c220 */ /* 0x008fe20000400000 */
[----:B-1----:R-:W-:Y:S01]  /*6740*/  FFMA R26, R50, UR5, -R80 ;  /* 0x00000005321a7c23 */ /* 0x002fe20008000850 */
[----:B------:R-:W-:-:S04]  /*6750*/  FSETP.GEU.AND P4, PT, R81, -126, PT ;  /* 0xc2fc00005100780b */ /* 0x000fc80003f8e000 */
[----:B------:R-:W-:Y:S01]  /*6760*/  @!P2 FMUL R72, R72, 0.5 ;  /* 0x3f0000004848a820 */ /* 0x000fe20000400000 */
[----:B------:R-:W1:Y:S01]  /*6770*/  MUFU.EX2 R46, R43 ;  /* 0x0000002b002e7308 */ /* 0x000e620000000800 */
[----:B----4-:R-:W-:Y:S01]  /*6780*/  @!P5 FMUL R31, R31, R31 ;  /* 0x0000001f1f1fd220 */ /* 0x010fe20000400000 */
[----:B------:R-:W-:-:S06]  /*6790*/  FSETP.GEU.AND P5, PT, R47, -126, PT ;  /* 0xc2fc00002f00780b */ /* 0x000fcc0003fae000 */
[----:B------:R3:W4:Y:S01]  /*67a0*/  MUFU.EX2 R35, R72 ;  /* 0x0000004800237308 */ /* 0x0007220000000800 */
[----:B--2---:R-:W-:Y:S01]  /*67b0*/  @!P6 FMUL R42, R42, R42 ;  /* 0x0000002a2a2ae220 */ /* 0x004fe20000400000 */
[----:B------:R-:W-:Y:S01]  /*67c0*/  FSETP.GEU.AND P6, PT, R26, -126, PT ;  /* 0xc2fc00001a00780b */ /* 0x000fe20003fce000 */
[----:B------:R-:W-:-:S04]  /*67d0*/  @!P4 FMUL R81, R81, 0.5 ;  /* 0x3f0000005151c820 */ /* 0x000fc80000400000 */
[----:B------:R-:W-:Y:S01]  /*67e0*/  @!P5 FMUL R47, R47, 0.5 ;  /* 0x3f0000002f2fd820 */ /* 0x000fe20000400000 */
[----:B------:R2:W5:Y:S01]  /*67f0*/  MUFU.EX2 R39, R81 ;  /* 0x0000005100277308 */ /* 0x0005620000000800 */
[----:B---3--:R-:W-:Y:S01]  /*6800*/  FFMA R72, R54, UR5, -R80 ;  /* 0x0000000536487c23 */ /* 0x008fe20008000850 */
[----:B-1----:R-:W-:-:S04]  /*6810*/  @!P3 FMUL R46, R46, R46 ;  /* 0x0000002e2e2eb220 */ /* 0x002fc80000400000 */
[----:B------:R-:W-:Y:S01]  /*6820*/  FSETP.GEU.AND P3, PT, R72, -126, PT ;  /* 0xc2fc00004800780b */ /* 0x000fe20003f6e000 */
[----:B------:R-:W-:Y:S01]  /*6830*/  @!P6 FMUL R26, R26, 0.5 ;  /* 0x3f0000001a1ae820 */ /* 0x000fe20000400000 */
[----:B------:R-:W1:Y:S01]  /*6840*/  MUFU.EX2 R50, R47 ;  /* 0x0000002f00327308 */ /* 0x000e620000000800 */
[----:B----4-:R-:W-:Y:S01]  /*6850*/  @!P2 FMUL R35, R35, R35 ;  /* 0x000000232323a220 */ /* 0x010fe20000400000 */
[----:B--2---:R-:W-:Y:S01]  /*6860*/  FFMA R81, R58, UR5, -R80 ;  /* 0x000000053a517c23 */ /* 0x004fe20008000850 */
[----:B------:R-:W-:-:S05]  /*6870*/  FSETP.GEU.AND P2, PT, R51, -126, PT ;  /* 0xc2fc00003300780b */ /* 0x000fca0003f4e000 */
[----:B------:R2:W3:Y:S01]  /*6880*/  MUFU.EX2 R43, R26 ;  /* 0x0000001a002b7308 */ /* 0x0004e20000000800 */
[----:B-----5:R-:W-:Y:S01]  /*6890*/  @!P4 FMUL R39, R39, R39 ;  /* 0x000000272727c220 */ /* 0x020fe20000400000 */
[----:B------:R-:W-:Y:S01]  /*68a0*/  FSETP.GEU.AND P4, PT, R55, -126, PT ;  /* 0xc2fc00003700780b */ /* 0x000fe20003f8e000 */
[----:B------:R-:W-:-:S05]  /*68b0*/  @!P3 FMUL R72, R72, 0.5 ;  /* 0x3f0000004848b820 */ /* 0x000fca0000400000 */
[----:B------:R4:W5:Y:S01]  /*68c0*/  MUFU.EX2 R47, R72 ;  /* 0x00000048002f7308 */ /* 0x0009620000000800 */
[----:B-1----:R-:W-:Y:S01]  /*68d0*/  @!P5 FMUL R50, R50, R50 ;  /* 0x000000323232d220 */ /* 0x002fe20000400000 */
[----:B------:R-:W-:Y:S01]  /*68e0*/  FSETP.GEU.AND P5, PT, R81, -126, PT ;  /* 0xc2fc00005100780b */ /* 0x000fe20003fae000 */
[----:B------:R-:W-:Y:S01]  /*68f0*/  @!P2 FMUL R51, R51, 0.5 ;  /* 0x3f0000003333a820 */ /* 0x000fe20000400000 */
[----:B--2---:R-:W-:-:S03]  /*6900*/  FFMA R26, R62, UR5, -R80 ;  /* 0x000000053e1a7c23 */ /* 0x004fc60008000850 */
[----:B------:R-:W-:Y:S01]  /*6910*/  @!P4 FMUL R55, R55, 0.5 ;  /* 0x3f0000003737c820 */ /* 0x000fe20000400000 */
[----:B------:R-:W1:Y:S01]  /*6920*/  MUFU.EX2 R54, R51 ;  /* 0x0000003300367308 */ /* 0x000e620000000800 */
[----:B---3--:R-:W-:Y:S01]  /*6930*/  @!P6 FMUL R43, R43, R43 ;  /* 0x0000002b2b2be220 */ /* 0x008fe20000400000 */
[----:B------:R-:W-:Y:S01]  /*6940*/  FSETP.GEU.AND P6, PT, R59, -126, PT ;  /* 0xc2fc00003b00780b */ /* 0x000fe20003fce000 */
[----:B----4-:R-:W-:Y:S01]  /*6950*/  FFMA R72, R70, UR5, -R80 ;  /* 0x0000000546487c23 */ /* 0x010fe20008000850 */
[----:B------:R-:W-:Y:S01]  /*6960*/  FADD R80, R36, R73 ;  /* 0x0000004924507221 */ /* 0x000fe20000000000 */
[----:B------:R-:W-:Y:S02]  /*6970*/  F2FP.BF16.F32.PACK_AB R36, R41, R36 ;  /* 0x000000242924723e */ /* 0x000fe400000010ff */
[----:B------:R-:W-:Y:S01]  /*6980*/  @!P5 FMUL R81, R81, 0.5 ;  /* 0x3f0000005151d820 */ /* 0x000fe20000400000 */
[----:B------:R-:W2:Y:S01]  /*6990*/  MUFU.EX2 R58, R55 ;  /* 0x00000037003a7308 */ /* 0x000ea20000000800 */
[----:B-----5:R-:W-:Y:S01]  /*69a0*/  @!P3 FMUL R47, R47, R47 ;  /* 0x0000002f2f2fb220 */ /* 0x020fe20000400000 */
        /* <DEDUP_REMOVED lines=12> */
[----:B------:R-:W-:-:S05]  /*6a70*/  FSETP.GEU.AND P5, PT, R67, -126, PT ;  /* 0xc2fc00004300780b */ /* 0x000fca0003fae000 */
[----:B------:R-:W-:Y:S01]  /*6a80*/  @!P4 FMUL R84, R84, 0.5 ;  /* 0x3f0000005454c820 */ /* 0x000fe20000400000 */
[----:B------:R3:W4:Y:S01]  /*6a90*/  MUFU.EX2 R66, R26 ;  /* 0x0000001a00427308 */ /* 0x0007220000000800 */
[----:B-1----:R-:W-:Y:S01]  /*6aa0*/  @!P6 FMUL R51, R51, R51 ;  /* 0x000000333333e220 */ /* 0x002fe20000400000 */
[----:B------:R-:W-:-:S04]  /*6ab0*/  FSETP.GEU.AND P6, PT, R72, -126, PT ;  /* 0xc2fc00004800780b */ /* 0x000fc80003fce000 */
[----:B------:R-:W-:Y:S01]  /*6ac0*/  F2FP.BF16.F32.PACK_AB R41, R51, R62 ;  /* 0x0000003e3329723e */ /* 0x000fe200000010ff */
[----:B------:R-:W-:Y:S01]  /*6ad0*/  @!P5 FMUL R67, R67, 0.5 ;  /* 0x3f0000004343d820 */ /* 0x000fe20000400000 */
[----:B------:R1:W5:Y:S01]  /*6ae0*/  MUFU.EX2 R70, R84 ;  /* 0x0000005400467308 */ /* 0x0003620000000800 */
[----:B--2---:R-:W-:Y:S01]  /*6af0*/  @!P3 FMUL R55, R55, R55 ;  /* 0x000000373737b220 */ /* 0x004fe20000400000 */
[----:B------:R-:W-:Y:S01]  /*6b00*/  FSETP.GEU.AND P3, PT, R74, -126, PT ;  /* 0xc2fc00004a00780b */ /* 0x000fe20003f6e000 */
[----:B---3--:R-:W-:Y:S01]  /*6b10*/  FADD R26, -R8, R9 ;  /* 0x00000009081a7221 */ /* 0x008fe20000000100 */
[----:B------:R-:W-:Y:S01]  /*6b20*/  FADD R9, R24, R49 ;  /* 0x0000003118097221 */ /* 0x000fe20000000000 */
[----:B------:R-:W-:Y:S02]  /*6b30*/  F2FP.BF16.F32.PACK_AB R24, R13, R24 ;  /* 0x000000180d18723e */ /* 0x000fe400000010ff */
[----:B------:R-:W-:Y:S01]  /*6b40*/  @!P6 FMUL R72, R72, 0.5 ;  /* 0x3f0000004848e820 */ /* 0x000fe20000400000 */
[----:B------:R-:W2:Y:S01]  /*6b50*/  MUFU.EX2 R59, R67 ;  /* 0x00000043003b7308 */ /* 0x000ea20000000800 */
[----:B------:R-:W-:Y:S01]  /*6b60*/  FADD R79, R9, R76 ;  /* 0x0000004c094f7221 */ /* 0x000fe20000000000 */
[----:B----4-:R-:W-:Y:S01]  /*6b70*/  @!P2 FMUL R66, R66, R66 ;  /* 0x000000424242a220 */ /* 0x010fe20000400000 */
[----:B------:R-:W-:Y:S01]  /*6b80*/  FSETP.GEU.AND P2, PT, R71, -126, PT ;  /* 0xc2fc00004700780b */ /* 0x000fe20003f4e000 */
[----:B------:R-:W-:Y:S01]  /*6b90*/  FADD R9, R13, R40 ;  /* 0x000000280d097221 */ /* 0x000fe20000000000 */
[----:B-1----:R-:W-:Y:S01]  /*6ba0*/  FADD R84, R11, R80 ;  /* 0x000000500b547221 */ /* 0x002fe20000000000 */
[----:B------:R-:W-:Y:S01]  /*6bb0*/  FADD R11, R10, R53 ;  /* 0x000000350a0b7221 */ /* 0x000fe20000000000 */
[----:B------:R-:W-:Y:S01]  /*6bc0*/  @!P3 FMUL R74, R74, 0.5 ;  /* 0x3f0000004a4ab820 */ /* 0x000fe20000400000 */
[----:B------:R-:W1:Y:S01]  /*6bd0*/  MUFU.EX2 R72, R72 ;  /* 0x0000004800487308 */ /* 0x000e620000000800 */
[----:B-----5:R-:W-:Y:S01]  /*6be0*/  @!P4 FMUL R70, R70, R70 ;  /* 0x000000464646c220 */ /* 0x020fe20000400000 */
[----:B------:R-:W-:Y:S01]  /*6bf0*/  FSETP.GEU.AND P4, PT, R75, -126, PT ;  /* 0xc2fc00004b00780b */ /* 0x000fe20003f8e000 */
[----:B------:R-:W-:Y:S01]  /*6c00*/  FMUL R26, R26, UR5 ;  /* 0x000000051a1a7c20 */ /* 0x000fe20008400000 */
[----:B------:R-:W-:Y:S01]  /*6c10*/  FADD R80, R20, R77 ;  /* 0x0000004d14507221 */ /* 0x000fe20000000000 */
[----:B------:R-:W-:Y:S01]  /*6c20*/  FADD R171, R29, R70 ;  /* 0x000000461dab7221 */ /* 0x000fe20000000000 */
[----:B------:R-:W-:Y:S01]  /*6c30*/  FADD R79, R79, R84 ;  /* 0x000000544f4f7221 */ /* 0x000fe20000000000 */
[----:B------:R-:W-:Y:S01]  /*6c40*/  F2FP.BF16.F32.PACK_AB R29, R38, R29 ;  /* 0x0000001d261d723e */ /* 0x000fe200000010ff */
[----:B------:R-:W3:Y:S01]  /*6c50*/  MUFU.EX2 R74, R74 ;  /* 0x0000004a004a7308 */ /* 0x000ee20000000800 */
[----:B--2---:R-:W-:Y:S01]  /*6c60*/  @!P5 FMUL R59, R59, R59 ;  /* 0x0000003b3b3bd220 */ /* 0x004fe20000400000 */
[----:B------:R-:W-:Y:S01]  /*6c70*/  FSETP.GEU.AND P5, PT, R78, -126, PT ;  /* 0xc2fc00004e00780b */ /* 0x000fe20003fae000 */
[----:B------:R-:W-:Y:S01]  /*6c80*/  @!P2 FMUL R71, R71, 0.5 ;  /* 0x3f0000004747a820 */ /* 0x000fe20000400000 */
[----:B------:R-:W-:-:S03]  /*6c90*/  F2FP.BF16.F32.PACK_AB R40, R40, R49 ;  /* 0x000000312828723e */ /* 0x000fc600000010ff */
[----:B------:R-:W-:Y:S01]  /*6ca0*/  @!P4 FMUL R75, R75, 0.5 ;  /* 0x3f0000004b4bc820 */ /* 0x000fe20000400000 */
[----:B------:R2:W4:Y:S01]  /*6cb0*/  MUFU.EX2 R63, R71 ;  /* 0x00000047003f7308 */ /* 0x0005220000000800 */
[----:B-1----:R-:W-:Y:S01]  /*6cc0*/  @!P6 FMUL R72, R72, R72 ;  /* 0x000000484848e220 */ /* 0x002fe20000400000 */
[----:B------:R-:W-:-:S05]  /*6cd0*/  FSETP.GEU.AND P6, PT, R85, -126, PT ;  /* 0xc2fc00005500780b */ /* 0x000fca0003fce000 */
[----:B------:R-:W-:Y:S01]  /*6ce0*/  @!P5 FMUL R78, R78, 0.5 ;  /* 0x3f0000004e4ed820 */ /* 0x000fe20000400000 */
[----:B------:R1:W5:Y:S01]  /*6cf0*/  MUFU.EX2 R67, R75 ;  /* 0x0000004b00437308 */ /* 0x0003620000000800 */
[----:B---3--:R-:W-:Y:S01]  /*6d00*/  @!P3 FMUL R74, R74, R74 ;  /* 0x0000004a4a4ab220 */ /* 0x008fe20000400000 */
[----:B------:R-:W-:Y:S01]  /*6d10*/  FSETP.GEU.AND P3, PT, R83, -126, PT ;  /* 0xc2fc00005300780b */ /* 0x000fe20003f6e000 */
[----:B--2---:R-:W-:Y:S02]  /*6d20*/  FADD R71, R21, R48 ;  /* 0x0000003015477221 */ /* 0x004fe40000000000 */
[----:B------:R-:W-:Y:S02]  /*6d30*/  FADD R172, R35, R74 ;  /* 0x0000004a23ac7221 */ /* 0x000fe40000000000 */
[----:B------:R-:W-:Y:S01]  /*6d40*/  @!P6 FMUL R85, R85, 0.5 ;  /* 0x3f0000005555e820 */ /* 0x000fe20000400000 */
[----:B------:R2:W3:Y:S01]  /*6d50*/  MUFU.EX2 R8, R78 ;  /* 0x0000004e00087308 */ /* 0x0004e20000000800 */
[----:B------:R-:W-:Y:S01]  /*6d60*/  FADD R86, R71, R82 ;  /* 0x0000005247567221 */ /* 0x000fe20000000000 */
[----:B------:R-:W-:Y:S01]  /*6d70*/  FADD R71, R12, R61 ;  /* 0x0000003d0c477221 */ /* 0x000fe20000000000 */
[----:B-1----:R-:W-:Y:S01]  /*6d80*/  FADD R75, R23, R52 ;  /* 0x00000034174b7221 */ /* 0x002fe20000000000 */
[----:B----4-:R-:W-:Y:S01]  /*6d90*/  @!P2 FMUL R63, R63, R63 ;  /* 0x0000003f3f3fa220 */ /* 0x010fe20000400000 */
[----:B------:R-:W-:-:S02]  /*6da0*/  FSETP.GEU.AND P2, PT, R170, -126, PT ;  /* 0xc2fc0000aa00780b */ /* 0x000fc40003f4e000 */
[----:B------:R-:W-:Y:S01]  /*6db0*/  @!P3 FMUL R83, R83, 0.5 ;  /* 0x3f0000005353b820 */ /* 0x000fe20000400000 */
[----:B------:R1:W4:Y:S01]  /*6dc0*/  MUFU.EX2 R76, R85 ;  /* 0x00000055004c7308 */ /* 0x0003220000000800 */
[----:B--2---:R-:W-:Y:S01]  /*6dd0*/  FADD R78, R33, R56 ;  /* 0x00000038214e7221 */ /* 0x004fe20000000000 */
[----:B-----5:R-:W-:Y:S01]  /*6de0*/  @!P4 FMUL R67, R67, R67 ;  /* 0x000000434343c220 */ /* 0x020fe20000400000 */
[----:B------:R-:W-:Y:S02]  /*6df0*/  FSETP.GEU.AND P4, PT, R168, -126, PT ;  /* 0xc2fc0000a800780b */ /* 0x000fe40003f8e000 */
[----:B------:R-:W-:Y:S01]  /*6e00*/  FADD R81, R9, R78 ;  /* 0x0000004e09517221 */ /* 0x000fe20000000000 */
[----:B------:R-:W-:Y:S01]  /*6e10*/  FADD R78, R14, R69 ;  /* 0x000000450e4e7221 */ /* 0x000fe20000000000 */
[----:B------:R-:W-:Y:S01]  /*6e20*/  FADD R173, R46, R67 ;  /* 0x000000432ead7221 */ /* 0x000fe20000000000 */
[----:B------:R2:W5:Y:S01]  /*6e30*/  MUFU.EX2 R9, R83 ;  /* 0x0000005300097308 */ /* 0x0005620000000800 */
[----:B---3--:R-:W-:Y:S01]  /*6e40*/  @!P5 FMUL R8, R8, R8 ;  /* 0x000000080808d220 */ /* 0x008fe20000400000 */
[----:B------:R-:W-:Y:S01]  /*6e50*/  FSETP.GEU.AND P5, PT, R169, -126, PT ;  /* 0xc2fc0000a900780b */ /* 0x000fe20003fae000 */
[----:B------:R-:W-:Y:S01]  /*6e60*/  FADD R82, R11, R78 ;  /* 0x0000004e0b527221 */ /* 0x000fe20000000000 */
[----:B-1----:R-:W-:Y:S01]  /*6e70*/  FADD R85, R71, R80 ;  /* 0x0000005047557221 */ /* 0x002fe20000000000 */
[----:B------:R-:W-:Y:S01]  /*6e80*/  FADD R71, R15, R44 ;  /* 0x0000002c0f477221 */ /* 0x000fe20000000000 */
[----:B------:R-:W-:Y:S01]  /*6e90*/  FADD R78, R37, R60 ;  /* 0x0000003c254e7221 */ /* 0x000fe20000000000 */
[----:B------:R-:W-:Y:S01]  /*6ea0*/  FADD R80, R45, R68 ;  /* 0x000000442d507221 */ /* 0x000fe20000000000 */
[----:B------:R-:W-:Y:S01]  /*6eb0*/  @!P4 FMUL R168, R168, 0.5 ;  /* 0x3f000000a8a8c820 */ /* 0x000fe20000400000 */
[----:B----4-:R-:W-:Y:S01]  /*6ec0*/  @!P6 FMUL R76, R76, R76 ;  /* 0x0000004c4c4ce220 */ /* 0x010fe20000400000 */
[----:B------:R-:W-:Y:S01]  /*6ed0*/  FSETP.GEU.AND P6, PT, R87, -126, PT ;  /* 0xc2fc00005700780b */ /* 0x000fe20003fce000 */
[----:B--2---:R-:W-:Y:S01]  /*6ee0*/  FADD R83, R71, R78 ;  /* 0x0000004e47537221 */ /* 0x004fe20000000000 */
[----:B------:R1:W2:Y:S01]  /*6ef0*/  MUFU.EX2 R11, R168 ;  /* 0x000000a8000b7308 */ /* 0x0002a20000000800 */
[----:B------:R-:W-:Y:S01]  /*6f00*/  FADD R80, R75, R80 ;  /* 0x000000504b507221 */ /* 0x000fe20000000000 */
[----:B------:R-:W-:Y:S01]  /*6f10*/  FADD R75, R25, R62 ;  /* 0x0000003e194b7221 */ /* 0x000fe20000000000 */
[----:B------:R-:W-:Y:S01]  /*6f20*/  @!P5 FMUL R169, R169, 0.5 ;  /* 0x3f000000a9a9d820 */ /* 0x000fe20000400000 */
[----:B------:R-:W-:Y:S01]  /*6f30*/  FADD R174, R43, R76 ;  /* 0x0000004c2bae7221 */ /* 0x000fe20000000000 */
[----:B-----5:R-:W-:Y:S01]  /*6f40*/  @!P3 FMUL R9, R9, R9 ;  /* 0x000000090909b220 */ /* 0x020fe20000400000 */
[----:B------:R-:W-:Y:S01]  /*6f50*/  FSETP.GEU.AND P3, PT, R26, -126, PT ;  /* 0xc2fc00001a00780b */ /* 0x000fe20003f6e000 */
[----:B------:R-:W-:Y:S01]  /*6f60*/  FADD R175, R75, R172 ;  /* 0x000000ac4baf7221 */ /* 0x000fe20000000000 */
[----:B------:R3:W4:Y:S01]  /*6f70*/  MUFU.EX2 R78, R169 ;  /* 0x000000a9004e7308 */ /* 0x0007220000000800 */
[----:B------:R-:W-:Y:S01]  /*6f80*/  FADD R75, R27, R66 ;  /* 0x000000421b4b7221 */ /* 0x000fe20000000000 */
[----:B------:R-:W-:Y:S01]  /*6f90*/  FADD R172, R39, R8 ;  /* 0x0000000827ac7221 */ /* 0x000fe20000000000 */
[----:B------:R-:W-:Y:S01]  /*6fa0*/  @!P6 FMUL R87, R87, 0.5 ;  /* 0x3f0000005757e820 */ /* 0x000fe20000400000 */
[----:B-1----:R-:W-:Y:S01]  /*6fb0*/  FADD R168, R30, R51 ;  /* 0x000000331ea87221 */ /* 0x002fe20000000000 */
[----:B------:R-:W-:Y:S01]  /*6fc0*/  FADD R176, R171, R174 ;  /* 0x000000aeabb07221 */ /* 0x000fe20000000000 */
[----:B------:R-:W-:Y:S01]  /*6fd0*/  FADD R171, R75, R172 ;  /* 0x000000ac4bab7221 */ /* 0x000fe20000000000 */
[----:B------:R-:W-:Y:S01]  /*6fe0*/  FADD R75, R34, R55 ;  /* 0x00000037224b7221 */ /* 0x000fe20000000000 */
[----:B------:R1:W5:Y:S01]  /*6ff0*/  MUFU.EX2 R71, R87 ;  /* 0x0000005700477308 */ /* 0x0003620000000800 */
[----:B--2---:R-:W-:Y:S01]  /*7000*/  @!P4 FMUL R11, R11, R11 ;  /* 0x0000000b0b0bc220 */ /* 0x004fe20000400000 */
[----:B------:R-:W-:Y:S01]  /*7010*/  FADD R173, R168, R173 ;  /* 0x000000ada8ad7221 */ /* 0x000fe20000000000 */
[----:B------:R-:W-:Y:S01]  /*7020*/  @!P3 FMUL R26, R26, 0.5 ;  /* 0x3f0000001a1ab820 */ /* 0x000fe20000400000 */
[----:B------:R-:W-:Y:S01]  /*7030*/  FADD R168, R38, R59 ;  /* 0x0000003b26a87221 */ /* 0x000fe20000000000 */
[----:B------:R-:W-:Y:S01]  /*7040*/  FADD R172, R50, R11 ;  /* 0x0000000b32ac7221 */ /* 0x000fe20000000000 */
[----:B---3--:R-:W-:Y:S01]  /*7050*/  FADD R169, R54, R9 ;  /* 0x0000000936a97221 */ /* 0x008fe20000000000 */
[----:B------:R-:W-:Y:S01]  /*7060*/  @!P2 FMUL R170, R170, 0.5 ;  /* 0x3f000000aaaaa820 */ /* 0x000fe20000400000 */
[----:B------:R-:W-:Y:S01]  /*7070*/  FADD R81, R81, R86 ;  /* 0x0000005651517221 */ /* 0x000fe20000000000 */
[----:B------:R-:W2:Y:S01]  /*7080*/  MUFU.EX2 R26, R26 ;  /* 0x0000001a001a7308 */ /* 0x000ea20000000800 */
[----:B----4-:R-:W-:Y:S01]  /*7090*/  @!P5 FMUL R78, R78, R78 ;  /* 0x0000004e4e4ed220 */ /* 0x010fe20000400000 */
[----:B------:R-:W-:Y:S01]  /*70a0*/  FADD R172, R75, R172 ;  /* 0x000000ac4bac7221 */ /* 0x000fe20000000000 */
[----:B------:R-:W-:Y:S01]  /*70b0*/  FADD R178, R168, R169 ;  /* 0x000000a9a8b27221 */ /* 0x000fe20000000000 */
[----:B-1----:R-:W-:Y:S01]  /*70c0*/  FADD R87, R31, R72 ;  /* 0x000000481f577221 */ /* 0x002fe20000000000 */
[----:B------:R-:W-:Y:S01]  /*70d0*/  FADD R174, R47, R78 ;  /* 0x0000004e2fae7221 */ /* 0x000fe20000000000 */
[----:B------:R-:W-:Y:S01]  /*70e0*/  FADD R168, R42, R63 ;  /* 0x0000003f2aa87221 */ /* 0x000fe20000000000 */
[----:B------:R-:W-:Y:S01]  /*70f0*/  FADD R82, R82, R85 ;  /* 0x0000005552527221 */ /* 0x000fe20000000000 */
[----:B-----5:R-:W-:Y:S01]  /*7100*/  @!P6 FMUL R71, R71, R71 ;  /* 0x000000474747e220 */ /* 0x020fe20000400000 */
[----:B------:R-:W1:Y:S01]  /*7110*/  MUFU.EX2 R75, R170 ;  /* 0x000000aa004b7308 */ /* 0x000e620000000800 */
[----:B------:R-:W-:Y:S01]  /*7120*/  FADD R80, R83, R80 ;  /* 0x0000005053507221 */ /* 0x000fe20000000000 */
        /* <DEDUP_REMOVED lines=10> */
[----:B--2---:R-:W-:Y:S01]  /*71d0*/  @!P3 FMUL R26, R26, R26 ;  /* 0x0000001a1a1ab220 */ /* 0x004fe20000400000 */
[----:B------:R-:W-:Y:S01]  /*71e0*/  FADD R174, R175, R174 ;  /* 0x000000aeafae7221 */ /* 0x000fe20000000000 */
[----:B------:R-:W-:Y:S01]  /*71f0*/  F2FP.BF16.F32.PACK_AB R27, R34, R27 ;  /* 0x0000001b221b723e */ /* 0x000fe200000010ff */
[----:B------:R-:W-:Y:S01]  /*7200*/  FADD R173, R173, R172 ;  /* 0x000000acadad7221 */ /* 0x000fe20000000000 */
[----:B------:R-:W-:Y:S01]  /*7210*/  FFMA R3, R26, R3, R79 ;  /* 0x000000031a037223 */ /* 0x000fe2000000004f */
[----:B------:R-:W-:Y:S01]  /*7220*/  SHF.L.U32 R79, R18, 0x1f, RZ ;  /* 0x0000001f124f7819 */ /* 0x000fe200000006ff */
[----:B-1----:R-:W-:Y:S01]  /*7230*/  @!P2 FMUL R75, R75, R75 ;  /* 0x0000004b4b4ba220 */ /* 0x002fe20000400000 */
[----:B------:R-:W-:Y:S01]  /*7240*/  FADD R174, R174, R173 ;  /* 0x000000adaeae7221 */ /* 0x000fe20000000000 */
[----:B------:R-:W-:Y:S01]  /*7250*/  F2FP.BF16.F32.PACK_AB R31, R42, R31 ;  /* 0x0000001f2a1f723e */ /* 0x000fe200000010ff */
[----:B------:R1:W2:Y:S01]  /*7260*/  SYNCS.PHASECHK.TRANS64.TRYWAIT P2, [UR7+0x40400], R79 ;  /* 0x0404004fff0075a7 */ /* 0x0002a20008040147 */
[----:B------:R-:W-:Y:S01]  /*7270*/  F2FP.BF16.F32.PACK_AB R33, R46, R35 ;  /* 0x000000232e21723e */ /* 0x000fe200000010ff */
[----:B------:R-:W-:Y:S01]  /*7280*/  FMUL R152, R152, R26 ;  /* 0x0000001a98987220 */ /* 0x000fe20000400000 */
[----:B------:R-:W-:Y:S01]  /*7290*/  F2FP.BF16.F32.PACK_AB R34, R37, R14 ;  /* 0x0000000e2522723e */ /* 0x000fe200000010ff */
[-C--:B------:R-:W-:Y:S01]  /*72a0*/  FMUL R153, R153, R26.reuse ;  /* 0x0000001a99997220 */ /* 0x080fe20000400000 */
        /* <DEDUP_REMOVED lines=41> */
[----:B------:R-:W-:Y:S01]  /*7540*/  FMUL R101, R101, R26 ;  /* 0x0000001a65657220 */ /* 0x000fe20000400000 */
[----:B------:R-:W-:Y:S01]  /*7550*/  F2FP.BF16.F32.PACK_AB R25, R30, R25 ;  /* 0x000000191e19723e */ /* 0x000fe200000010ff */
[----:B------:R-:W-:Y:S01]  /*7560*/  FFMA R0, R75, R0, R174 ;  /* 0x000000004b007223 */ /* 0x000fe200000000ae */
[----:B------:R-:W-:Y:S01]  /*7570*/  F2FP.BF16.F32.PACK_AB R38, R45, R20 ;  /* 0x000000142d26723e */ /* 0x000fe200000010ff */
[----:B------:R-:W-:Y:S01]  /*7580*/  FMUL R154, R154, R75 ;  /* 0x0000004b9a9a7220 */ /* 0x000fe20000400000 */
[----:B------:R-:W-:Y:S01]  /*7590*/  F2FP.BF16.F32.PACK_AB R39, R58, R47 ;  /* 0x0000002f3a27723e */ /* 0x000fe200000010ff */
[-C--:B------:R-:W-:Y:S01]  /*75a0*/  FMUL R155, R155, R75.reuse ;  /* 0x0000004b9b9b7220 */ /* 0x080fe20000400000 */
[----:B------:R-:W-:Y:S01]  /*75b0*/  F2FP.BF16.F32.PACK_AB R43, R55, R66 ;  /* 0x00000042372b723e */ /* 0x000fe200000010ff */
[----:B------:R-:W-:Y:S01]  /*75c0*/  FMUL R158, R158, R75 ;  /* 0x0000004b9e9e7220 */ /* 0x000fe20000400000 */
        /* <DEDUP_REMOVED lines=48> */
[----:B-12---:R-:W-:Y:S06]  /*78d0*/  @!P0 BRA `(.L_x_29) ;  /* 0x0000000000048947 */ /* 0x006fec0003800000 */
[----:B------:R-:W-:Y:S01]  /*78e0*/  BPT.TRAP 0x1 ;  /* 0x000000040000795c */ /* 0x000fe20000300000 */
.L_x_29:
[----:B------:R-:W-:Y:S05]  /*78f0*/  @P2 BRA `(.L_x_30) ;  /* 0x0000000000082947 */ /* 0x000fea0003800000 */
[----:B------:R-:W1:Y:S02]  /*7900*/  SYNCS.PHASECHK.TRANS64.TRYWAIT P2, [UR7+0x40400], R79 ;  /* 0x0404004fff0075a7 */ /* 0x000e640008040147 */
[----:B-1----:R-:W-:Y:S05]  /*7910*/  @!P2 BRA `(.L_x_31) ;  /* 0x0000009400e8a947 */ /* 0x002fea0003800000 */
.L_x_30:
[----:B------:R-:W-:Y:S01]  /*7920*/  UIMAD UR7, UR6, 0xa00, UR38 ;  /* 0x00000a00060778a4 */ /* 0x000fe2000f8e0226 */
[----:B------:R-:W-:Y:S01]  /*7930*/  WARPGROUP.ARRIVE ;  /* 0x00000000000079c5 */ /* 0x000fe20000000000 */
[----:B------:R-:W-:Y:S01]  /*7940*/  UMOV UR11, 0x80000020 ;  /* 0x80000020000b7882 */ /* 0x000fe20000000000 */
[----:B------:R-:W-:Y:S01]  /*7950*/  F2FP.BF16.F32.PACK_AB R67, R71, R78 ;  /* 0x0000004e4743723e */ /* 0x000fe200000010ff */
[----:B------:R-:W-:Y:S02]  /*7960*/  UIADD3 UR14, UR7, 0x200, URZ ;  /* 0x00000200070e7890 */ /* 0x000fe4000fffe03f */
[----:B------:R-:W-:Y:S02]  /*7970*/  UIADD3 UR15, UR7, 0x400, URZ ;  /* 0x00000400070f7890 */ /* 0x000fe4000fffe03f */
[----:B------:R-:W-:Y:S01]  /*7980*/  UMOV UR10, UR7 ;  /* 0x00000007000a7c82 */ /* 0x000fe20008000000 */
[----:B------:R-:W-:Y:S01]  /*7990*/  UIADD3 UR18, UR7, 0x600, URZ ;  /* 0x0000060007127890 */ /* 0x000fe2000fffe03f */
[----:B------:R-:W-:Y:S01]  /*79a0*/  HGMMA.64x32x16.F32.BF16 R152, R24, gdesc[UR8].tnspB, R152, gsb0 ;  /* 0x4060000818987df0 */ /* 0x000fe20008001898 */
[----:B------:R-:W-:Y:S01]  /*79b0*/  UMOV UR10, UR14 ;  /* 0x0000000e000a7c82 */ /* 0x000fe20008000000 */
[----:B------:R-:W-:Y:S01]  /*79c0*/  UMOV UR11, 0x80000020 ;  /* 0x80000020000b7882 */ /* 0x000fe20000000000 */
[----:B------:R-:W-:-:S02]  /*79d0*/  UIADD3 UR19, UR7, 0x800, URZ ;  /* 0x0000080007137890 */ /* 0x000fc4000fffe03f */
        /* <DEDUP_REMOVED lines=195> */
[----:B------:R-:W-:Y:S01]  /*8610*/  UIADD3 UR10, UR7, 0x1c0, URZ ;  /* 0x000001c0070a7890 */ /* 0x000fe2000fffe03f */
        /* <DEDUP_REMOVED lines=28> */
.L_x_32:
[----:B------:R-:W-:-:S04]  /*87e0*/  ULEA UR7, UR4, UR37, 0x3 ;  /* 0x0000002504077291 */ /* 0x000fc8000f8e183f */
[----:B------:R-:W-:-:S04]  /*87f0*/  UIADD3 UR7, UR7, 0x40428, URZ ;  /* 0x0004042807077890 */ /* 0x000fc8000fffe03f */
[----:B------:R-:W-:-:S09]  /*8800*/  UPRMT UR7, URZ, 0x654, UR7 ;  /* 0x000006543f077896 */ /* 0x000fd20008000007 */
[----:B------:R-:W-:Y:S01]  /*8810*/  SYNCS.ARRIVE.TRANS64.RED.A1T0 RZ, [UR7], RZ ;  /* 0x000000ffffff79a7 */ /* 0x000fe20008100407 */
[----:B------:R-:W-:Y:S05]  /*8820*/  @P1 BRA `(.L_x_33) ;  /* 0x0000000000041947 */ /* 0x000fea0003800000 */
[----:B------:R-:W-:Y:S01]  /*8830*/  BPT.TRAP 0x1 ;  /* 0x000000040000795c */ /* 0x000fe20000300000 */
.L_x_33:
[----:B------:R-:W-:-:S04]  /*8840*/  UIADD3 UR4, UR4, 0x1, URZ ;  /* 0x0000000104047890 */ /* 0x000fc8000fffe03f */
[----:B------:R-:W-:-:S04]  /*8850*/  UISETP.NE.AND UP0, UPT, UR4, 0x5, UPT ;  /* 0x000000050400788c */ /* 0x000fc8000bf05270 */
[----:B------:R-:W-:Y:S01]  /*8860*/  USEL UR7, UR4, URZ, UP0 ;  /* 0x0000003f04077287 */ /* 0x000fe20008000000 */
[----:B------:R-:W-:Y:S11]  /*8870*/  @!P0 BRA `(.L_x_34) ;  /* 0x0000000000048947 */ /* 0x000ff60003800000 */
[----:B------:R-:W-:Y:S01]  /*8880*/  BPT.TRAP 0x1 ;  /* 0x000000040000795c */ /* 0x000fe20000300000 */
.L_x_34:
[----:B------:R-:W-:-:S04]  /*8890*/  ULEA UR4, UR7, UR37, 0x3 ;  /* 0x0000002507047291 */ /* 0x000fc8000f8e183f */
[----:B------:R-:W-:-:S04]  /*88a0*/  UIADD3 UR4, UR4, 0x40428, URZ ;  /* 0x0004042804047890 */ /* 0x000fc8000fffe03f */
[----:B------:R-:W-:-:S09]  /*88b0*/  UPRMT UR4, URZ, 0x654, UR4 ;  /* 0x000006543f047896 */ /* 0x000fd20008000004 */
[----:B------:R-:W-:Y:S01]  /*88c0*/  SYNCS.ARRIVE.TRANS64.RED.A1T0 RZ, [UR4], RZ ;  /* 0x000000ffffff79a7 */ /* 0x000fe20008100404 */
[----:B------:R-:W-:Y:S05]  /*88d0*/  @P1 BRA `(.L_x_35) ;  /* 0x0000000000041947 */ /* 0x000fea0003800000 */
[----:B------:R-:W-:Y:S01]  /*88e0*/  BPT.TRAP 0x1 ;  /* 0x000000040000795c */ /* 0x000fe20000300000 */
.L_x_35:
[----:B------:R-:W-:Y:S01]  /*88f0*/  UIADD3 UR6, UR6, 0x1, URZ ;  /* 0x0000000106067890 */ /* 0x000fe2000fffe03f */
[C---:B------:R-:W-:Y:S01]  /*8900*/  ISETP.GT.AND P2, PT, R7.reuse, 0x2, PT ;  /* 0x000000020700780c */ /* 0x040fe20003f44270 */
[----:B------:R-:W-:Y:S01]  /*8910*/  UIADD3 UR4, UR7, 0x1, URZ ;  /* 0x0000000107047890 */ /* 0x000fe2000fffe03f */
[----:B------:R-:W-:Y:S01]  /*8920*/  IADD3 R7, R7, -0x1, RZ ;  /* 0xffffffff07077810 */ /* 0x000fe20007ffe0ff */
[----:B------:R-:W-:Y:S01]  /*8930*/  UISETP.NE.AND UP1, UPT, UR6, 0x5, UPT ;  /* 0x000000050600788c */ /* 0x000fe2000bf25270 */
[----:B------:R-:W-:Y:S01]  /*8940*/  IADD3 R4, R4, 0x80, RZ ;  /* 0x0000008004047810 */ /* 0x000fe20007ffe0ff */
[----:B------:R-:W-:Y:S01]  /*8950*/  UISETP.NE.AND UP0, UPT, UR4, 0x5, UPT ;  /* 0x000000050400788c */ /* 0x000fe2000bf05270 */
[----:B------:R-:W-:Y:S01]  /*8960*/  MOV R9, R5 ;  /* 0x0000000500097202 */ /* 0x000fe20000000f00 */
[----:B------:R-:W-:Y:S01]  /*8970*/  USEL UR7, URZ, 0x1, UP1 ;  /* 0x000000013f077887 */ /* 0x000fe20008800000 */
[----:B------:R-:W-:Y:S01]  /*8980*/  MOV R11, R6 ;  /* 0x00000006000b7202 */ /* 0x000fe20000000f00 */
[----:B------:R-:W-:-:S02]  /*8990*/  USEL UR4, UR4, URZ, UP0 ;  /* 0x0000003f04047287 */ /* 0x000fc40008000000 */
[----:B------:R-:W-:Y:S02]  /*89a0*/  USEL UR36, UR6, URZ, UP1 ;  /* 0x0000003f06247287 */ /* 0x000fe40008800000 */
[----:B------:R-:W-:Y:S01]  /*89b0*/  LOP3.LUT R18, R18, UR7, RZ, 0x3c, !PT ;  /* 0x0000000712127c12 */ /* 0x000fe2000f8e3cff */
[----:B------:R-:W-:Y:S09]  /*89c0*/  @P2 BRA `(.L_x_36) ;  /* 0xffffffc400902947 */ /* 0x000ff2000383ffff */
.L_x_25:
[----:B------:R-:W-:-:S13]  /*89d0*/  ISETP.GE.AND P2, PT, R7, 0x1, PT ;  /* 0x000000010700780c */ /* 0x000fda0003f46270 */
[----:B------:R-:W-:Y:S05]  /*89e0*/  @!P2 BRA `(.L_x_37) ;  /* 0x0000004000a4a947 */ /* 0x000fea0003800000 */
[----:B------:R-:W-:Y:S01]  /*89f0*/  IMAD.MOV.U32 R9, RZ, RZ, R5 ;  /* 0x000000ffff097224 */ /* 0x000fe200078e0005 */
[----:B-1----:R-:W-:Y:S01]  /*8a00*/  MOV R8, R6 ;  /* 0x0000000600087202 */ /* 0x002fe20000000f00 */
[----:B------:R-:W-:Y:S01]  /*8a10*/  ULDC UR7, c[0x0][0x28c] ;  /* 0x0000a30000077ab9 */ /* 0x000fe20000000800 */
[----:B------:R-:W-:-:S05]  /*8a20*/  ULDC UR5, c[0x0][0x604] ;  /* 0x0001810000057ab9 */ /* 0x000fca0000000800 */
.L_x_48:
[----:B------:R-:W-:Y:S05]  /*8a30*/  @!P0 BRA `(.L_x_38) ;  /* 0x0000000000048947 */ /* 0x000fea0003800000 */
[----:B------:R-:W-:Y:S01]  /*8a40*/  BPT.TRAP 0x1 ;  /* 0x000000040000795c */ /* 0x000fe20000300000 */
.L_x_38:
[----:B------:R-:W-:Y:S01]  /*8a50*/  ULEA UR6, UR36, UR37, 0x3 ;  /* 0x0000002524067291 */ /* 0x000fe2000f8e183f */
[----:B------:R-:W-:-:S08]  /*8a60*/  SHF.L.U32 R5, R18, 0x1f, RZ ;  /* 0x0000001f12057819 */ /* 0x000fd000000006ff */
[----:B------:R-:W1:Y:S02]  /*8a70*/  SYNCS.PHASECHK.TRANS64.TRYWAIT P2, [UR6+0x40400], R5 ;  /* 0x04040005ff0075a7 */ /* 0x000e640008040146 */
[----:B-1----:R-:W-:Y:S05]  /*8a80*/  @!P2 BRA `(.L_x_39) ;  /* 0x0000008400a4a947 */ /* 0x002fea0003800000 */
.L_x_132:
        /* <DEDUP_REMOVED lines=25> */
[----:B------:R-:W-:Y:S01]  /*8c20*/  USEL UR6, UR6, URZ, UP0 ;  /* 0x0000003f06067287 */ /* 0x000fe20008000000 */
[----:B------:R-:W-:Y:S02]  /*8c30*/  WARPGROUP.DEPBAR.LE gsb0, 0x0 ;  /* 0x00008000000079c5 */ /* 0x000fe40000010000 */
[----:B------:R-:W-:-:S06]  /*8c40*/  WARPGROUP.ARRIVE ;  /* 0x00000000000079c5 */ /* 0x000fcc0000000000 */
[----:B------:R-:W-:Y:S01]  /*8c50*/  HGMMA.64x128x16.F32.BF16 R24, gdesc[UR8], R24, gsb0 ;  /* 0x01e00000081879f0 */ /* 0x000fe20008001818 */
[----:B------:R-:W-:-:S06]  /*8c60*/  USEL UR10, URZ, 0x1, UP0 ;  /* 0x000000013f0a7887 */ /* 0x000fcc0008000000 */
        /* <DEDUP_REMOVED lines=28> */
.L_x_40:
[C---:B-1----:R-:W-:Y:S01]  /*8e30*/  IADD3 R5, R4.reuse, 0x1, RZ ;  /* 0x0000000104057810 */ /* 0x042fe20007ffe0ff */
[C---:B------:R-:W-:Y:S01]  /*8e40*/  VIADD R13, R4.reuse, 0x29 ;  /* 0x00000029040d7836 */ /* 0x040fe20000000000 */
[C---:B------:R-:W-:Y:S01]  /*8e50*/  IADD3 R6, R4.reuse, 0x8, RZ ;  /* 0x0000000804067810 */ /* 0x040fe20007ffe0ff */
[C---:B------:R-:W-:Y:S01]  /*8e60*/  VIADD R23, R4.reuse, 0x59 ;  /* 0x0000005904177836 */ /* 0x040fe20000000000 */
[----:B------:R-:W-:Y:S01]  /*8e70*/  ISETP.GE.AND P3, PT, R5, UR7, PT ;  /* 0x0000000705007c0c */ /* 0x000fe2000bf66270 */
[----:B------:R-:W-:Y:S01]  /*8e80*/  VIADD R14, R4, 0x71 ;  /* 0x00000071040e7836 */ /* 0x000fe20000000000 */
[----:B------:R-:W-:Y:S01]  /*8e90*/  ISETP.GE.AND P2, PT, R6, UR7, PT ;  /* 0x0000000706007c0c */ /* 0x000fe2000bf46270 */
[C---:B------:R-:W-:Y:S01]  /*8ea0*/  VIADD R6, R4.reuse, 0x11 ;  /* 0x0000001104067836 */ /* 0x040fe20000000000 */
[C---:B------:R-:W-:Y:S01]  /*8eb0*/  IADD3 R5, R4.reuse, 0x10, RZ ;  /* 0x0000001004057810 */ /* 0x040fe20007ffe0ff */
[----:B------:R-:W-:Y:S01]  /*8ec0*/  ULEA UR10, UR6, UR37, 0x3 ;  /* 0x00000025060a7291 */ /* 0x000fe2000f8e183f */
[----:B------:R-:W-:-:S02]  /*8ed0*/  IADD3 R11, R4, 0x9, RZ ;  /* 0x00000009040b7810 */ /* 0x000fc40007ffe0ff */
[----:B------:R-:W-:Y:S02]  /*8ee0*/  ISETP.GE.AND P4, PT, R4, UR7, PT ;  /* 0x0000000704007c0c */ /* 0x000fe4000bf86270 */
[----:B------:R-:W-:Y:S02]  /*8ef0*/  ISETP.GE.AND P6, PT, R5, UR7, PT ;  /* 0x0000000705007c0c */ /* 0x000fe4000bfc6270 */
[----:B------:R-:W-:Y:S02]  /*8f00*/  ISETP.GE.AND P5, PT, R11, UR7, PT ;  /* 0x000000070b007c0c */ /* 0x000fe4000bfa6270 */
[----:B------:R-:W-:Y:S02]  /*8f10*/  FSEL R24, R24, -INF , !P4 ;  /* 0xff80000018187808 */ /* 0x000fe40006000000 */
[----:B------:R-:W-:Y:S02]  /*8f20*/  FSEL R5, R26, -INF , !P4 ;  /* 0xff8000001a057808 */ /* 0x000fe40006000000 */
[----:B------:R-:W-:-:S02]  /*8f30*/  ISETP.GE.AND P4, PT, R6, UR7, PT ;  /* 0x0000000706007c0c */ /* 0x000fc4000bf86270 */
[C---:B------:R-:W-:Y:S02]  /*8f40*/  IADD3 R11, R4.reuse, 0x19, RZ ;  /* 0x00000019040b7810 */ /* 0x040fe40007ffe0ff */
[----:B------:R-:W-:Y:S02]  /*8f50*/  IADD3 R6, R4, 0x18, RZ ;  /* 0x0000001804067810 */ /* 0x000fe40007ffe0ff */
[----:B------:R-:W-:Y:S02]  /*8f60*/  FSEL R28, R28, -INF , !P2 ;  /* 0xff8000001c1c7808 */ /* 0x000fe40005000000 */
[----:B------:R-:W-:Y:S02]  /*8f70*/  FSEL R30, R30, -INF , !P2 ;  /* 0xff8000001e1e7808 */ /* 0x000fe40005000000 */
[----:B------:R-:W-:Y:S02]  /*8f80*/  FSEL R25, R25, -INF , !P3 ;  /* 0xff80000019197808 */ /* 0x000fe40005800000 */
[----:B------:R-:W-:-:S02]  /*8f90*/  FSEL R27, R27, -INF , !P3 ;  /* 0xff8000001b1b7808 */ /* 0x000fc40005800000 */
[----:B------:R-:W-:Y:S02]  /*8fa0*/  ISETP.GE.AND P2, PT, R11, UR7, PT ;  /* 0x000000070b007c0c */ /* 0x000fe4000bf46270 */
[----:B------:R-:W-:Y:S02]  /*8fb0*/  ISETP.GE.AND P3, PT, R6, UR7, PT ;  /* 0x0000000706007c0c */ /* 0x000fe4000bf66270 */
[C---:B------:R-:W-:Y:S02]  /*8fc0*/  IADD3 R11, R4.reuse, 0x21, RZ ;  /* 0x00000021040b7810 */ /* 0x040fe40007ffe0ff */
[----:B------:R-:W-:Y:S02]  /*8fd0*/  IADD3 R6, R4, 0x20, RZ ;  /* 0x0000002004067810 */ /* 0x000fe40007ffe0ff */
[----:B------:R-:W-:Y:S02]  /*8fe0*/  FSEL R32, R32, -INF , !P6 ;  /* 0xff80000020207808 */ /* 0x000fe40007000000 */
[----:B------:R-:W-:-:S02]  /*8ff0*/  FSEL R34, R34, -INF , !P6 ;  /* 0xff80000022227808 */ /* 0x000fc40007000000 */
[----:B------:R-:W-:Y:S02]  /*9000*/  FSEL R29, R29, -INF , !P5 ;  /* 0xff8000001d1d7808 */ /* 0x000fe40006800000 */
[----:B------:R-:W-:Y:S02]  /*9010*/  FSEL R31, R31, -INF , !P5 ;  /* 0xff8000001f1f7808 */ /* 0x000fe40006800000 */
[----:B------:R-:W-:Y:S02]  /*9020*/  ISETP.GE.AND P6, PT, R11, UR7, PT ;  /* 0x000000070b007c0c */ /* 0x000fe4000bfc6270 */
[----:B------:R-:W-:Y:S02]  /*9030*/  ISETP.GE.AND P5, PT, R6, UR7, PT ;  /* 0x0000000706007c0c */ /* 0x000fe4000bfa6270 */
[----:B------:R-:W-:Y:S02]  /*9040*/  IADD3 R11, R4, 0x28, RZ ;  /* 0x00000028040b7810 */ /* 0x000fe40007ffe0ff */
[----:B------:R-:W-:-:S02]  /*9050*/  FMNMX R6, R5, R8, !PT ;  /* 0x0000000805067209 */ /* 0x000fc40007800000 */
[----:B------:R-:W-:Y:S02]  /*9060*/  FSEL R33, R33, -INF , !P4 ;  /* 0xff80000021217808 */ /* 0x000fe40006000000 */
[----:B------:R-:W-:Y:S02]  /*9070*/  FSEL R35, R35, -INF , !P4 ;  /* 0xff80000023237808 */ /* 0x000fe40006000000 */
[----:B------:R-:W-:Y:S02]  /*9080*/  ISETP.GE.AND P4, PT, R11, UR7, PT ;  /* 0x000000070b007c0c */ /* 0x000fe4000bf86270 */
[----:B------:R-:W-:Y:S02]  /*9090*/  FMNMX R11, R27, R6, !PT ;  /* 0x000000061b0b7209 */ /* 0x000fe40007800000 */
[----:B------:R-:W-:Y:S02]  /*90a0*/  FSEL R38, R38, -INF , !P3 ;  /* 0xff80000026267808 */ /* 0x000fe40005800000 */
[----:B------:R-:W-:-:S02]  /*90b0*/  FMNMX R6, R30, R11, !PT ;  /* 0x0000000b1e067209 */ /* 0x000fc40007800000 */
[----:B------:R-:W-:Y:S02]  /*90c0*/  FSEL R36, R36, -INF , !P3 ;  /* 0xff80000024247808 */ /* 0x000fe40005800000 */
[----:B------:R-:W-:Y:S02]  /*90d0*/  FMNMX R11, R31, R6, !PT ;  /* 0x000000061f0b7209 */ /* 0x000fe40007800000 */
[----:B------:R-:W-:Y:S02]  /*90e0*/  ISETP.GE.AND P3, PT, R13, UR7, PT ;  /* 0x000000070d007c0c */ /* 0x000fe4000bf66270 */
[----:B------:R-:W-:Y:S02]  /*90f0*/  FMNMX R6, R34, R11, !PT ;  /* 0x0000000b22067209 */ /* 0x000fe40007800000 */
[----:B------:R-:W-:Y:S02]  /*9100*/  FSEL R39, R39, -INF , !P2 ;  /* 0xff80000027277808 */ /* 0x000fe40005000000 */
[----:B------:R-:W-:-:S02]  /*9110*/  FMNMX R11, R35, R6, !PT ;  /* 0x00000006230b7209 */ /* 0x000fc40007800000 */
[----:B------:R-:W-:Y:S02]  /*9120*/  IADD3 R13, R4, 0x30, RZ ;  /* 0x00000030040d7810 */ /* 0x000fe40007ffe0ff */
[----:B------:R-:W-:Y:S02]  /*9130*/  FMNMX R6, R38, R11, !PT ;  /* 0x0000000b26067209 */ /* 0x000fe40007800000 */
[----:B------:R-:W-:Y:S02]  /*9140*/  FSEL R37, R37, -INF , !P2 ;  /* 0xff80000025257808 */ /* 0x000fe40005000000 */
[----:B------:R-:W-:Y:S02]  /*9150*/  FSEL R42, R42, -INF , !P5 ;  /* 0xff8000002a2a7808 */ /* 0x000fe40006800000 */
[----:B------:R-:W-:Y:S02]  /*9160*/  FMNMX R11, R39, R6, !PT ;  /* 0x00000006270b7209 */ /* 0x000fe40007800000 */
[----:B------:R-:W-:-:S02]  /*9170*/  ISETP.GE.AND P2, PT, R13, UR7, PT ;  /* 0x000000070d007c0c */ /* 0x000fc4000bf46270 */
[----:B------:R-:W-:Y:S02]  /*9180*/  IADD3 R13, R4, 0x31, RZ ;  /* 0x00000031040d7810 */ /* 0x000fe40007ffe0ff */
[----:B------:R-:W-:Y:S02]  /*9190*/  FSEL R43, R43, -INF , !P6 ;  /* 0xff8000002b2b7808 */ /* 0x000fe40007000000 */
[----:B------:R-:W-:Y:S02]  /*91a0*/  FMNMX R6, R42, R11, !PT ;  /* 0x0000000b2a067209 */ /* 0x000fe40007800000 */
[----:B------:R-:W-:Y:S02]  /*91b0*/  FSEL R40, R40, -INF , !P5 ;  /* 0xff80000028287808 */ /* 0x000fe40006800000 */
[----:B------:R-:W-:Y:S02]  /*91c0*/  ISETP.GE.AND P5, PT, R13, UR7, PT ;  /* 0x000000070d007c0c */ /* 0x000fe4000bfa6270 */
[----:B------:R-:W-:-:S02]  /*91d0*/  IADD3 R13, R4, 0x38, RZ ;  /* 0x00000038040d7810 */ /* 0x000fc40007ffe0ff */
[----:B------:R-:W-:Y:S02]  /*91e0*/  FSEL R46, R46, -INF , !P4 ;  /* 0xff8000002e2e7808 */ /* 0x000fe40006000000 */
[----:B------:R-:W-:Y:S02]  /*91f0*/  FMNMX R11, R43, R6, !PT ;  /* 0x000000062b0b7209 */ /* 0x000fe40007800000 */
[----:B------:R-:W-:Y:S02]  /*9200*/  FSEL R41, R41, -INF , !P6 ;  /* 0xff80000029297808 */ /* 0x000fe40007000000 */
[----:B------:R-:W-:Y:S02]  /*9210*/  ISETP.GE.AND P6, PT, R13, UR7, PT ;  /* 0x000000070d007c0c */ /* 0x000fe4000bfc6270 */
[----:B------:R-:W-:Y:S02]  /*9220*/  IADD3 R13, R4, 0x39, RZ ;  /* 0x00000039040d7810 */ /* 0x000fe40007ffe0ff */
[----:B------:R-:W-:-:S02]  /*9230*/  FSEL R47, R47, -INF , !P3 ;  /* 0xff8000002f2f7808 */ /* 0x000fc40005800000 */
[----:B------:R-:W-:Y:S02]  /*9240*/  FMNMX R6, R46, R11, !PT ;  /* 0x0000000b2e067209 */ /* 0x000fe40007800000 */
[----:B------:R-:W-:Y:S02]  /*9250*/  FSEL R44, R44, -INF , !P4 ;  /* 0xff8000002c2c7808 */ /* 0x000fe40006000000 */
[----:B------:R-:W-:Y:S02]  /*9260*/  ISETP.GE.AND P4, PT, R13, UR7, PT ;  /* 0x000000070d007c0c */ /* 0x000fe4000bf86270 */
[----:B------:R-:W-:Y:S02]  /*9270*/  FSEL R50, R50, -INF , !P2 ;  /* 0xff80000032327808 */ /* 0x000fe40005000000 */
[----:B------:R-:W-:Y:S02]  /*9280*/  FMNMX R11, R47, R6, !PT ;  /* 0x000000062f0b7209 */ /* 0x000fe40007800000 */
[----:B------:R-:W-:-:S02]  /*9290*/  IADD3 R13, R4, 0x40, RZ ;  /* 0x00000040040d7810 */ /* 0x000fc40007ffe0ff */
[----:B------:R-:W-:Y:S02]  /*92a0*/  FSEL R45, R45, -INF , !P3 ;  /* 0xff8000002d2d7808 */ /* 0x000fe40005800000 */
[----:B------:R-:W-:Y:S02]  /*92b0*/  FSEL R51, R51, -INF , !P5 ;  /* 0xff80000033337808 */ /* 0x000fe40006800000 */
[----:B------:R-:W-:Y:S02]  /*92c0*/  FMNMX R6, R50, R11, !PT ;  /* 0x0000000b32067209 */ /* 0x000fe40007800000 */
[----:B------:R-:W-:Y:S01]  /*92d0*/  ISETP.GE.AND P3, PT, R13, UR7, PT ;  /* 0x000000070d007c0c */ /* 0x000fe2000bf66270 */
[----:B------:R-:W-:Y:S01]  /*92e0*/  VIADD R13, R4, 0x41 ;  /* 0x00000041040d7836 */ /* 0x000fe20000000000 */
[----:B------:R-:W-:Y:S02]  /*92f0*/  FSEL R54, R54, -INF , !P6 ;  /* 0xff80000036367808 */ /* 0x000fe40007000000 */
[----:B------:R-:W-:-:S02]  /*9300*/  FMNMX R11, R51, R6, !PT ;  /* 0x00000006330b7209 */ /* 0x000fc40007800000 */
[----:B------:R-:W-:Y:S02]  /*9310*/  FSEL R48, R48, -INF , !P2 ;  /* 0xff80000030307808 */ /* 0x000fe40005000000 */
[----:B------:R-:W-:Y:S02]  /*9320*/  ISETP.GE.AND P2, PT, R13, UR7, PT ;  /* 0x000000070d007c0c */ /* 0x000fe4000bf46270 */
[----:B------:R-:W-:Y:S02]  /*9330*/  IADD3 R13, R4, 0x48, RZ ;  /* 0x00000048040d7810 */ /* 0x000fe40007ffe0ff */
[----:B------:R-:W-:Y:S02]  /*9340*/  FSEL R55, R55, -INF , !P4 ;  /* 0xff80000037377808 */ /* 0x000fe40006000000 */
[----:B------:R-:W-:Y:S02]  /*9350*/  FMNMX R6, R54, R11, !PT ;  /* 0x0000000b36067209 */ /* 0x000fe40007800000 */
[----:B------:R-:W-:-:S02]  /*9360*/  FSEL R49, R49, -INF , !P5 ;  /* 0xff80000031317808 */ /* 0x000fc40006800000 */
[----:B------:R-:W-:Y:S02]  /*9370*/  ISETP.GE.AND P5, PT, R13, UR7, PT ;  /* 0x000000070d007c0c */ /* 0x000fe4000bfa6270 */
[----:B------:R-:W-:Y:S02]  /*9380*/  FSEL R58, R58, -INF , !P3 ;  /* 0xff8000003a3a7808 */ /* 0x000fe40005800000 */
[----:B------:R-:W-:Y:S02]  /*9390*/  FMNMX R11, R55, R6, !PT ;  /* 0x00000006370b7209 */ /* 0x000fe40007800000 */
[----:B------:R-:W-:Y:S02]  /*93a0*/  IADD3 R13, R4, 0x49, RZ ;  /* 0x00000049040d7810 */ /* 0x000fe40007ffe0ff */
[----:B------:R-:W-:Y:S02]  /*93b0*/  FSEL R52, R52, -INF , !P6 ;  /* 0xff80000034347808 */ /* 0x000fe40007000000 */
[----:B------:R-:W-:-:S02]  /*93c0*/  FSEL R59, R59, -INF , !P2 ;  /* 0xff8000003b3b7808 */ /* 0x000fc40005000000 */
[----:B------:R-:W-:Y:S02]  /*93d0*/  FMNMX R6, R58, R11, !PT ;  /* 0x0000000b3a067209 */ /* 0x000fe40007800000 */
[----:B------:R-:W-:Y:S02]  /*93e0*/  ISETP.GE.AND P6, PT, R13, UR7, PT ;  /* 0x000000070d007c0c */ /* 0x000fe4000bfc6270 */
[----:B------:R-:W-:Y:S02]  /*93f0*/  IADD3 R13, R4, 0x50, RZ ;  /* 0x00000050040d7810 */ /* 0x000fe40007ffe0ff */
[----:B------:R-:W-:Y:S02]  /*9400*/  FSEL R62, R62, -INF , !P5 ;  /* 0xff8000003e3e7808 */ /* 0x000fe40006800000 */
[----:B------:R-:W-:Y:S02]  /*9410*/  FMNMX R11, R59, R6, !PT ;  /* 0x000000063b0b7209 */ /* 0x000fe40007800000 */
[----:B------:R-:W-:-:S02]  /*9420*/  FSEL R53, R53, -INF , !P4 ;  /* 0xff80000035357808 */ /* 0x000fc40006000000 */
[----:B------:R-:W-:Y:S02]  /*9430*/  ISETP.GE.AND P4, PT, R13, UR7, PT ;  /* 0x000000070d007c0c */ /* 0x000fe4000bf86270 */
[----:B------:R-:W-:Y:S02]  /*9440*/  IADD3 R13, R4, 0x51, RZ ;  /* 0x00000051040d7810 */ /* 0x000fe40007ffe0ff */
[----:B------:R-:W-:Y:S02]  /*9450*/  FSEL R63, R63, -INF , !P6 ;  /* 0xff8000003f3f7808 */ /* 0x000fe40007000000 */
[----:B------:R-:W-:Y:S02]  /*9460*/  FMNMX R6, R62, R11, !PT ;  /* 0x0000000b3e067209 */ /* 0x000fe40007800000 */
[----:B------:R-:W-:Y:S02]  /*9470*/  FSEL R56, R56, -INF , !P3 ;  /* 0xff80000038387808 */ /* 0x000fe40005800000 */
[----:B------:R-:W-:-:S02]  /*9480*/  ISETP.GE.AND P3, PT, R13, UR7, PT ;  /* 0x000000070d007c0c */ /* 0x000fc4000bf66270 */
[----:B------:R-:W-:Y:S02]  /*9490*/  IADD3 R13, R4, 0x58, RZ ;  /* 0x00000058040d7810 */ /* 0x000fe40007ffe0ff */
[----:B------:R-:W-:Y:S02]  /*94a0*/  FSEL R66, R66, -INF , !P4 ;  /* 0xff80000042427808 */ /* 0x000fe40006000000 */
[----:B------:R-:W-:Y:S02]  /*94b0*/  FMNMX R11, R63, R6, !PT ;  /* 0x000000063f0b7209 */ /* 0x000fe40007800000 */
[----:B------:R-:W-:Y:S02]  /*94c0*/  FSEL R57, R57, -INF , !P2 ;  /* 0xff80000039397808 */ /* 0x000fe40005000000 */
[----:B------:R-:W-:Y:S02]  /*94d0*/  ISETP.GE.AND P2, PT, R13, UR7, PT ;  /* 0x000000070d007c0c */ /* 0x000fe4000bf46270 */
[----:B------:R-:W-:-:S02]  /*94e0*/  FSEL R67, R67, -INF , !P3 ;  /* 0xff80000043437808 */ /* 0x000fc40005800000 */
[----:B------:R-:W-:Y:S02]  /*94f0*/  FMNMX R6, R66, R11, !PT ;  /* 0x0000000b42067209 */ /* 0x000fe40007800000 */
[----:B------:R-:W-:Y:S02]  /*9500*/  P2R R10, PR, RZ, 0x2 ;  /* 0x00000002ff0a7803 */ /* 0x000fe40000000000 */
[----:B------:R-:W-:Y:S02]  /*9510*/  IADD3 R26, R4, 0x60, RZ ;  /* 0x00000060041a7810 */ /* 0x000fe40007ffe0ff */
[----:B------:R-:W-:Y:S02]  /*9520*/  ISETP.GE.AND P1, PT, R23, UR7, PT ;  /* 0x0000000717007c0c */ /* 0x000fe4000bf26270 */
[----:B------:R-:W-:Y:S02]  /*9530*/  FSEL R70, R70, -INF , !P2 ;  /* 0xff80000046467808 */ /* 0x000fe40005000000 */
[----:B------:R-:W-:-:S02]  /*9540*/  FMNMX R11, R67, R6, !PT ;  /* 0x00000006430b7209 */ /* 0x000fc40007800000 */
[----:B------:R-:W-:Y:S02]  /*9550*/  IADD3 R13, R4, 0x61, RZ ;  /* 0x00000061040d7810 */ /* 0x000fe40007ffe0ff */
[----:B------:R-:W-:Y:S02]  /*9560*/  FSEL R60, R60, -INF , !P5 ;  /* 0xff8000003c3c7808 */ /* 0x000fe40006800000 */
[----:B------:R-:W-:Y:S02]  /*9570*/  P2R R12, PR, RZ, 0x1 ;  /* 0x00000001ff0c7803 */ /* 0x000fe40000000000 */
[----:B------:R-:W-:Y:S02]  /*9580*/  ISETP.GE.AND P5, PT, R26, UR7, PT ;  /* 0x000000071a007c0c */ /* 0x000fe4000bfa6270 */
[----:B------:R-:W-:Y:S02]  /*9590*/  FSEL R71, R71, -INF , !P1 ;  /* 0xff80000047477808 */ /* 0x000fe40004800000 */
[----:B------:R-:W-:-:S02]  /*95a0*/  FMNMX R6, R70, R11, !PT ;  /* 0x0000000b46067209 */ /* 0x000fc40007800000 */
[----:B------:R-:W-:Y:S02]  /*95b0*/  ISETP.GE.AND P0, PT, R13, UR7, PT ;  /* 0x000000070d007c0c */ /* 0x000fe4000bf06270 */
[----:B------:R-:W-:Y:S02]  /*95c0*/  IADD3 R13, R4, 0x68, RZ ;  /* 0x00000068040d7810 */ /* 0x000fe40007ffe0ff */
[----:B------:R-:W-:Y:S02]  /*95d0*/  FSEL R74, R74, -INF , !P5 ;  /* 0xff8000004a4a7808 */ /* 0x000fe40006800000 */
[----:B------:R-:W-:Y:S02]  /*95e0*/  FMNMX R11, R71, R6, !PT ;  /* 0x00000006470b7209 */ /* 0x000fe40007800000 */
        /* <DEDUP_REMOVED lines=10> */
[----:B------:R-:W-:Y:S02]  /*9690*/  FSEL R79, R79, -INF , !P2 ;  /* 0xff8000004f4f7808 */ /* 0x000fe40005000000 */
[----:B------:R-:W-:Y:S02]  /*96a0*/  FMNMX R6, R78, R11, !PT ;  /* 0x0000000b4e067209 */ /* 0x000fe40007800000 */
[----:B------:R-:W-:Y:S02]  /*96b0*/  ISETP.GE.AND P3, PT, R13, UR7, PT ;  /* 0x000000070d007c0c */ /* 0x000fe4000bf66270 */
[----:B------:R-:W-:-:S02]  /*96c0*/  FSEL R64, R64, -INF , !P4 ;  /* 0xff80000040407808 */ /* 0x000fc40006000000 */
[----:B------:R-:W-:Y:S02]  /*96d0*/  IADD3 R168, R4, 0x78, RZ ;  /* 0x0000007804a87810 */ /* 0x000fe40007ffe0ff */
[----:B------:R-:W-:Y:S02]  /*96e0*/  FSEL R82, R82, -INF , !P3 ;  /* 0xff80000052527808 */ /* 0x000fe40005800000 */
[----:B------:R-:W-:Y:S02]  /*96f0*/  FMNMX R11, R79, R6, !PT ;  /* 0x000000064f0b7209 */ /* 0x000fe40007800000 */
[----:B------:R-:W-:Y:S02]  /*9700*/  ISETP.GE.AND P4, PT, R14, UR7, PT ;  /* 0x000000070e007c0c */ /* 0x000fe4000bf86270 */
[----:B------:R-:W-:Y:S02]  /*9710*/  IADD3 R169, R4, 0x79, RZ ;  /* 0x0000007904a97810 */ /* 0x000fe40007ffe0ff */
[----:B------:R-:W-:-:S02]  /*9720*/  FSEL R83, R83, -INF , !P4 ;  /* 0xff80000053537808 */ /* 0x000fc40006000000 */
[----:B------:R-:W-:Y:S02]  /*9730*/  FMNMX R6, R82, R11, !PT ;  /* 0x0000000b52067209 */ /* 0x000fe40007800000 */
[----:B------:R-:W-:Y:S02]  /*9740*/  ISETP.GE.AND P5, PT, R168, UR7, PT ;  /* 0x00000007a8007c0c */ /* 0x000fe4000bfa6270 */
[----:B------:R-:W-:Y:S02]  /*9750*/  FSEL R61, R61, -INF , !P6 ;  /* 0xff8000003d3d7808 */ /* 0x000fe40007000000 */
[----:B------:R-:W-:Y:S02]  /*9760*/  FSEL R86, R86, -INF , !P5 ;  /* 0xff80000056567808 */ /* 0x000fe40006800000 */
[----:B------:R-:W-:Y:S02]  /*9770*/  FMNMX R11, R83, R6, !PT ;  /* 0x00000006530b7209 */ /* 0x000fe40007800000 */
[----:B------:R-:W-:-:S02]  /*9780*/  ISETP.GE.AND P6, PT, R169, UR7, PT ;  /* 0x00000007a9007c0c */ /* 0x000fc4000bfc6270 */
[----:B------:R-:W-:Y:S02]  /*9790*/  FMNMX R6, R86, R11, !PT ;  /* 0x0000000b56067209 */ /* 0x000fe40007800000 */
[----:B------:R-:W-:Y:S02]  /*97a0*/  FSEL R87, R87, -INF , !P6 ;  /* 0xff80000057577808 */ /* 0x000fe40007000000 */
[----:B------:R-:W-:Y:S02]  /*97b0*/  P2R R15, PR, RZ, 0x4 ;  /* 0x00000004ff0f7803 */ /* 0x000fe40000000000 */
[----:B------:R-:W-:Y:S02]  /*97c0*/  FMNMX R13, R87, R6, !PT ;  /* 0x00000006570d7209 */ /* 0x000fe40007800000 */
[----:B------:R-:W-:Y:S02]  /*97d0*/  P2R R20, PR, RZ, 0x2 ;  /* 0x00000002ff147803 */ /* 0x000fe40000000000 */
[----:B------:R-:W-:Y:S01]  /*97e0*/  ISETP.GE.AND P1, PT, R23, UR7, PT ;  /* 0x0000000717007c0c */ /* 0x000fe2000bf26270 */
[----:B------:R-:W1:Y:S01]  /*97f0*/  SHFL.BFLY PT, R6, R13, 0x1, 0x1f ;  /* 0x0c201f000d067f89 */ /* 0x000e6200000e0000 */
[----:B------:R-:W-:-:S02]  /*9800*/  P2R R21, PR, RZ, 0x1 ;  /* 0x00000001ff157803 */ /* 0x000fc40000000000 */
[----:B------:R-:W-:Y:S02]  /*9810*/  FSEL R69, R69, -INF , !P1 ;  /* 0xff80000045457808 */ /* 0x000fe40004800000 */
[----:B------:R-:W-:Y:S02]  /*9820*/  ISETP.NE.AND P1, PT, R20, RZ, PT ;  /* 0x000000ff1400720c */ /* 0x000fe40003f25270 */
[----:B------:R-:W-:Y:S02]  /*9830*/  ISETP.GE.AND P0, PT, R26, UR7, PT ;  /* 0x000000071a007c0c */ /* 0x000fe4000bf06270 */
[----:B------:R-:W-:Y:S02]  /*9840*/  FSEL R76, R76, -INF , !P1 ;  /* 0xff8000004c4c7808 */ /* 0x000fe40004800000 */
[----:B------:R-:W-:Y:S02]  /*9850*/  ISETP.NE.AND P1, PT, R10, RZ, PT ;  /* 0x000000ff0a00720c */ /* 0x000fe40003f25270 */
[----:B------:R-:W-:-:S02]  /*9860*/  FMNMX R10, R24, R9, !PT ;  /* 0x00000009180a7209 */ /* 0x000fc40007800000 */
[----:B------:R-:W-:Y:S02]  /*9870*/  FSEL R80, R80, -INF , !P3 ;  /* 0xff80000050507808 */ /* 0x000fe40005800000 */
[----:B------:R-:W-:Y:S02]  /*9880*/  FSEL R72, R72, -INF , !P0 ;  /* 0xff80000048487808 */ /* 0x000fe40004000000 */
[----:B------:R-:W-:Y:S02]  /*9890*/  ISETP.NE.AND P0, PT, R21, RZ, PT ;  /* 0x000000ff1500720c */ /* 0x000fe40003f05270 */
[----:B------:R-:W-:Y:S02]  /*98a0*/  FSEL R81, R81, -INF , !P4 ;  /* 0xff80000051517808 */ /* 0x000fe40006000000 */
[----:B------:R-:W-:Y:S02]  /*98b0*/  FSEL R84, R84, -INF , !P5 ;  /* 0xff80000054547808 */ /* 0x000fe40006800000 */
[----:B-1----:R-:W-:-:S02]  /*98c0*/  FMNMX R14, R13, R6, !PT ;  /* 0x000000060d0e7209 */ /* 0x002fc40007800000 */
[----:B------:R-:W-:Y:S02]  /*98d0*/  FSEL R73, R73, -INF , !P0 ;  /* 0xff80000049497808 */ /* 0x000fe40004000000 */
[----:B------:R-:W-:Y:S01]  /*98e0*/  ISETP.NE.AND P0, PT, R12, RZ, PT ;  /* 0x000000ff0c00720c */ /* 0x000fe20003f05270 */
[----:B------:R-:W1:Y:S01]  /*98f0*/  SHFL.BFLY PT, R11, R14, 0x2, 0x1f ;  /* 0x0c401f000e0b7f89 */ /* 0x000e6200000e0000 */
[----:B------:R-:W-:Y:S02]  /*9900*/  FSEL R85, R85, -INF , !P6 ;  /* 0xff80000055557808 */ /* 0x000fe40007000000 */
[----:B-1----:R-:W-:-:S04]  /*9910*/  FMNMX R6, R14, R11, !PT ;  /* 0x0000000b0e067209 */ /* 0x002fc80007800000 */
[----:B------:R-:W-:-:S04]  /*9920*/  FSETP.NEU.AND P2, PT, R6, -INF , PT ;  /* 0xff8000000600780b */ /* 0x000fc80003f4d000 */
[----:B------:R-:W-:Y:S02]  /*9930*/  FSEL R11, R6, RZ, P2 ;  /* 0x000000ff060b7208 */ /* 0x000fe40001000000 */
[----:B------:R-:W-:-:S03]  /*9940*/  ISETP.NE.AND P2, PT, R15, RZ, PT ;  /* 0x000000ff0f00720c */ /* 0x000fc60003f45270 */
[----:B------:R-:W-:Y:S01]  /*9950*/  FMUL R26, R11, UR5 ;  /* 0x000000050b1a7c20 */ /* 0x000fe20008400000 */
[----:B------:R-:W-:-:S03]  /*9960*/  FSEL R77, R77, -INF , !P2 ;  /* 0xff8000004d4d7808 */ /* 0x000fc60005000000 */
[--C-:B------:R-:W-:Y:S01]  /*9970*/  FFMA R15, R5, UR5, -R26.reuse ;  /* 0x00000005050f7c23 */ /* 0x100fe2000800081a */
[----:B------:R-:W-:Y:S01]  /*9980*/  FMNMX R5, R25, R10, !PT ;  /* 0x0000000a19057209 */ /* 0x000fe20007800000 */
[--C-:B------:R-:W-:Y:S01]  /*9990*/  FFMA R13, R27, UR5, -R26.reuse ;  /* 0x000000051b0d7c23 */ /* 0x100fe2000800081a */
[--C-:B------:R-:W-:Y:S01]  /*99a0*/  FFMA R27, R30, UR5, -R26.reuse ;  /* 0x000000051e1b7c23 */ /* 0x100fe2000800081a */
        /* <DEDUP_REMOVED lines=18> */
[----:B------:R1:W2:Y:S01]  /*9ad0*/  MUFU.EX2 R10, R15 ;  /* 0x0000000f000a7308 */ /* 0x0002a20000000800 */
[----:B------:R-:W-:Y:S01]  /*9ae0*/  @!P3 FMUL R13, R13, 0.5 ;  /* 0x3f0000000d0db820 */ /* 0x000fe20000400000 */
[----:B------:R-:W-:Y:S01]  /*9af0*/  FMNMX R12, R36, R5, !PT ;  /* 0x00000005240c7209 */ /* 0x000fe20007800000 */
[--C-:B------:R-:W-:Y:S01]  /*9b00*/  FFMA R51, R63, UR5, -R26.reuse ;  /* 0x000000053f337c23 */ /* 0x100fe2000800081a */
[----:B------:R-:W-:Y:S01]  /*9b10*/  @!P4 FMUL R27, R27, 0.5 ;  /* 0x3f0000001b1bc820 */ /* 0x000fe20000400000 */
[--C-:B------:R-:W-:Y:S01]  /*9b20*/  FFMA R59, R75, UR5, -R26.reuse ;  /* 0x000000054b3b7c23 */ /* 0x100fe2000800081a */
[----:B------:R-:W-:Y:S01]  /*9b30*/  FMNMX R5, R37, R12, !PT ;  /* 0x0000000c25057209 */ /* 0x000fe20007800000 */
[--C-:B------:R-:W-:Y:S01]  /*9b40*/  FFMA R63, R79, UR5, -R26.reuse ;  /* 0x000000054f3f7c23 */ /* 0x100fe2000800081a */
[----:B------:R-:W3:Y:S01]  /*9b50*/  MUFU.EX2 R13, R13 ;  /* 0x0000000d000d7308 */ /* 0x000ee20000000800 */
[--C-:B-1----:R-:W-:Y:S01]  /*9b60*/  FFMA R15, R35, UR5, -R26.reuse ;  /* 0x00000005230f7c23 */ /* 0x102fe2000800081a */
[----:B------:R-:W-:Y:S01]  /*9b70*/  FMNMX R12, R40, R5, !PT ;  /* 0x00000005280c7209 */ /* 0x000fe20007800000 */
[----:B------:R-:W-:Y:S01]  /*9b80*/  @!P5 FMUL R31, R31, 0.5 ;  /* 0x3f0000001f1fd820 */ /* 0x000fe20000400000 */
[--C-:B------:R-:W-:Y:S01]  /*9b90*/  FFMA R35, R46, UR5, -R26.reuse ;  /* 0x000000052e237c23 */ /* 0x100fe2000800081a */
[----:B------:R-:W-:Y:S01]  /*9ba0*/  @!P6 FMUL R34, R34, 0.5 ;  /* 0x3f0000002222e820 */ /* 0x000fe20000400000 */
[----:B------:R-:W-:Y:S01]  /*9bb0*/  FMNMX R5, R41, R12, !PT ;  /* 0x0000000c29057209 */ /* 0x000fe20007800000 */
[--C-:B------:R-:W-:Y:S01]  /*9bc0*/  FFMA R46, R55, UR5, -R26.reuse ;  /* 0x00000005372e7c23 */ /* 0x100fe2000800081a */
[----:B------:R-:W1:Y:S01]  /*9bd0*/  MUFU.EX2 R12, R31 ;  /* 0x0000001f000c7308 */ /* 0x000e620000000800 */
[----:B--2---:R-:W-:Y:S01]  /*9be0*/  @!P2 FMUL R10, R10, R10 ;  /* 0x0000000a0a0aa220 */ /* 0x004fe20000400000 */
[----:B------:R-:W-:Y:S01]  /*9bf0*/  FSETP.GEU.AND P2, PT, R15, -126, PT ;  /* 0xc2fc00000f00780b */ /* 0x000fe20003f4e000 */
[--C-:B------:R-:W-:Y:S01]  /*9c00*/  FFMA R55, R71, UR5, -R26.reuse ;  /* 0x0000000547377c23 */ /* 0x100fe2000800081a */
[----:B------:R-:W-:Y:S01]  /*9c10*/  FMNMX R14, R44, R5, !PT ;  /* 0x000000052c0e7209 */ /* 0x000fe20007800000 */
[----:B------:R-:W-:-:S03]  /*9c20*/  FFMA R71, R87, UR5, -R26 ;  /* 0x0000000557477c23 */ /* 0x000fc6000800081a */
[----:B------:R-:W2:Y:S01]  /*9c30*/  MUFU.EX2 R27, R27 ;  /* 0x0000001b001b7308 */ /* 0x000ea20000000800 */
[----:B---3--:R-:W-:Y:S01]  /*9c40*/  @!P3 FMUL R13, R13, R13 ;  /* 0x0000000d0d0db220 */ /* 0x008fe20000400000 */
[----:B------:R-:W-:Y:S02]  /*9c50*/  FSETP.GEU.AND P3, PT, R38, -126, PT ;  /* 0xc2fc00002600780b */ /* 0x000fe40003f6e000 */
[----:B------:R-:W-:-:S03]  /*9c60*/  FMNMX R5, R45, R14, !PT ;  /* 0x0000000e2d057209 */ /* 0x000fc60007800000 */
[----:B------:R-:W-:Y:S01]  /*9c70*/  @!P2 FMUL R15, R15, 0.5 ;  /* 0x3f0000000f0fa820 */ /* 0x000fe20000400000 */
[----:B------:R3:W4:Y:S01]  /*9c80*/  MUFU.EX2 R14, R34 ;  /* 0x00000022000e7308 */ /* 0x0007220000000800 */
[----:B-1----:R-:W-:Y:S01]  /*9c90*/  @!P5 FMUL R12, R12, R12 ;  /* 0x0000000c0c0cd220 */ /* 0x002fe20000400000 */
[----:B------:R-:W-:Y:S02]  /*9ca0*/  FSETP.GEU.AND P5, PT, R21, -126, PT ;  /* 0xc2fc00001500780b */ /* 0x000fe40003fae000 */
[----:B------:R-:W-:-:S03]  /*9cb0*/  FMNMX R20, R48, R5, !PT ;  /* 0x0000000530147209 */ /* 0x000fc60007800000 */
[----:B------:R-:W-:Y:S01]  /*9cc0*/  @!P3 FMUL R38, R38, 0.5 ;  /* 0x3f0000002626b820 */ /* 0x000fe20000400000 */
[----:B------:R-:W1:Y:S01]  /*9cd0*/  MUFU.EX2 R15, R15 ;  /* 0x0000000f000f7308 */ /* 0x000e620000000800 */
[----:B--2---:R-:W-:Y:S01]  /*9ce0*/  @!P4 FMUL R27, R27, R27 ;  /* 0x0000001b1b1bc220 */ /* 0x004fe20000400000 */
[----:B------:R-:W-:Y:S01]  /*9cf0*/  FSETP.GEU.AND P4, PT, R39, -126, PT ;  /* 0xc2fc00002700780b */ /* 0x000fe20003f8e000 */
[--C-:B---3--:R-:W-:Y:S01]  /*9d00*/  FFMA R34, R43, UR5, -R26.reuse ;  /* 0x000000052b227c23 */ /* 0x108fe2000800081a */
[----:B------:R-:W-:Y:S01]  /*9d10*/  FMNMX R5, R49, R20, !PT ;  /* 0x0000001431057209 */ /* 0x000fe20007800000 */
[--C-:B------:R-:W-:Y:S01]  /*9d20*/  FFMA R43, R58, UR5, -R26.reuse ;  /* 0x000000053a2b7c23 */ /* 0x100fe2000800081a */
[--C-:B------:R-:W-:Y:S01]  /*9d30*/  FFMA R58, R62, UR5, -R26.reuse ;  /* 0x000000053e3a7c23 */ /* 0x100fe2000800081a */
[----:B------:R-:W-:Y:S01]  /*9d40*/  @!P5 FMUL R21, R21, 0.5 ;  /* 0x3f0000001515d820 */ /* 0x000fe20000400000 */
[----:B------:R2:W3:Y:S01]  /*9d50*/  MUFU.EX2 R31, R38 ;  /* 0x00000026001f7308 */ /* 0x0004e20000000800 */
[----:B------:R-:W-:Y:S01]  /*9d60*/  FMNMX R20, R52, R5, !PT ;  /* 0x0000000534147209 */ /* 0x000fe20007800000 */
[----:B----4-:R-:W-:Y:S01]  /*9d70*/  @!P6 FMUL R14, R14, R14 ;  /* 0x0000000e0e0ee220 */ /* 0x010fe20000400000 */
[----:B------:R-:W-:Y:S01]  /*9d80*/  FSETP.GEU.AND P6, PT, R34, -126, PT ;  /* 0xc2fc00002200780b */ /* 0x000fe20003fce000 */
[--C-:B------:R-:W-:Y:S01]  /*9d90*/  FFMA R62, R67, UR5, -R26.reuse ;  /* 0x00000005433e7c23 */ /* 0x100fe2000800081a */
[----:B------:R-:W-:Y:S01]  /*9da0*/  FMNMX R5, R53, R20, !PT ;  /* 0x0000001435057209 */ /* 0x000fe20007800000 */
[--C-:B------:R-:W-:Y:S01]  /*9db0*/  FFMA R67, R83, UR5, -R26.reuse ;  /* 0x0000000553437c23 */ /* 0x100fe2000800081a */
[----:B------:R-:W-:Y:S01]  /*9dc0*/  @!P4 FMUL R39, R39, 0.5 ;  /* 0x3f0000002727c820 */ /* 0x000fe20000400000 */
[----:B------:R-:W4:Y:S01]  /*9dd0*/  MUFU.EX2 R21, R21 ;  /* 0x0000001500157308 */ /* 0x000f220000000800 */
[----:B-1----:R-:W-:Y:S01]  /*9de0*/  @!P2 FMUL R15, R15, R15 ;  /* 0x0000000f0f0fa220 */ /* 0x002fe20000400000 */
[----:B------:R-:W-:Y:S01]  /*9df0*/  FSETP.GEU.AND P2, PT, R35, -126, PT ;  /* 0xc2fc00002300780b */ /* 0x000fe20003f4e000 */
[--C-:B--2---:R-:W-:Y:S01]  /*9e00*/  FFMA R38, R47, UR5, -R26.reuse ;  /* 0x000000052f267c23 */ /* 0x104fe2000800081a */
[----:B------:R-:W-:Y:S01]  /*9e10*/  FMNMX R30, R56, R5, !PT ;  /* 0x00000005381e7209 */ /* 0x000fe20007800000 */
[--C-:B------:R-:W-:Y:S01]  /*9e20*/  FFMA R47, R66, UR5, -R26.reuse ;  /* 0x00000005422f7c23 */ /* 0x100fe2000800081a */
[--C-:B------:R-:W-:Y:S01]  /*9e30*/  FFMA R66, R78, UR5, -R26.reuse ;  /* 0x000000054e427c23 */ /* 0x100fe2000800081a */
[----:B------:R-:W-:Y:S01]  /*9e40*/  FFMA R78, R86, UR5, -R26 ;  /* 0x00000005564e7c23 */ /* 0x000fe2000800081a */
[----:B------:R1:W2:Y:S01]  /*9e50*/  MUFU.EX2 R20, R39 ;  /* 0x0000002700147308 */ /* 0x0002a20000000800 */
[----:B---3--:R-:W-:Y:S01]  /*9e60*/  @!P3 FMUL R31, R31, R31 ;  /* 0x0000001f1f1fb220 */ /* 0x008fe20000400000 */
[----:B------:R-:W-:Y:S01]  /*9e70*/  FSETP.GEU.AND P3, PT, R38, -126, PT ;  /* 0xc2fc00002600780b */ /* 0x000fe20003f6e000 */
[----:B------:R-:W-:Y:S01]  /*9e80*/  @!P6 FMUL R34, R34, 0.5 ;  /* 0x3f0000002222e820 */ /* 0x000fe20000400000 */
[----:B------:R-:W-:-:S03]  /*9e90*/  FMNMX R5, R57, R30, !PT ;  /* 0x0000001e39057209 */ /* 0x000fc60007800000 */
[----:B------:R-:W-:Y:S01]  /*9ea0*/  @!P2 FMUL R35, R35, 0.5 ;  /* 0x3f0000002323a820 */ /* 0x000fe20000400000 */
[----:B------:R-:W-:Y:S01]  /*9eb0*/  FMNMX R30, R60, R5, !PT ;  /* 0x000000053c1e7209 */ /* 0x000fe20007800000 */
[----:B----4-:R-:W-:Y:S01]  /*9ec0*/  @!P5 FMUL R21, R21, R21 ;  /* 0x000000151515d220 */ /* 0x010fe20000400000 */
[----:B------:R-:W-:Y:S01]  /*9ed0*/  FSETP.GEU.AND P5, PT, R42, -126, PT ;  /* 0xc2fc00002a00780b */ /* 0x000fe20003fae000 */
[----:B------:R-:W3:Y:S01]  /*9ee0*/  MUFU.EX2 R34, R34 ;  /* 0x0000002200227308 */ /* 0x000ee20000000800 */
[--C-:B-1----:R-:W-:Y:S01]  /*9ef0*/  FFMA R39, R54, UR5, -R26.reuse ;  /* 0x0000000536277c23 */ /* 0x102fe2000800081a */
[----:B------:R-:W-:Y:S01]  /*9f00*/  FMNMX R5, R61, R30, !PT ;  /* 0x0000001e3d057209 */ /* 0x000fe20007800000 */
[--C-:B------:R-:W-:Y:S01]  /*9f10*/  FFMA R54, R70, UR5, -R26.reuse ;  /* 0x0000000546367c23 */ /* 0x100fe2000800081a */
[----:B------:R-:W-:Y:S01]  /*9f20*/  @!P3 FMUL R38, R38, 0.5 ;  /* 0x3f0000002626b820 */ /* 0x000fe20000400000 */
[--C-:B------:R-:W-:Y:S01]  /*9f30*/  FFMA R70, R74, UR5, -R26.reuse ;  /* 0x000000054a467c23 */ /* 0x100fe2000800081a */
[----:B--2---:R-:W-:Y:S01]  /*9f40*/  @!P4 FMUL R20, R20, R20 ;  /* 0x000000141414c220 */ /* 0x004fe20000400000 */
[----:B------:R-:W-:Y:S01]  /*9f50*/  FSETP.GEU.AND P4, PT, R23, -126, PT ;  /* 0xc2fc00001700780b */ /* 0x000fe20003f8e000 */
[----:B------:R-:W1:Y:S01]  /*9f60*/  MUFU.EX2 R35, R35 ;  /* 0x0000002300237308 */ /* 0x000e620000000800 */
[----:B------:R-:W-:Y:S01]  /*9f70*/  FMNMX R30, R64, R5, !PT ;  /* 0x00000005401e7209 */ /* 0x000fe20007800000 */
[----:B------:R-:W-:-:S02]  /*9f80*/  FFMA R74, R82, UR5, -R26 ;  /* 0x00000005524a7c23 */ /* 0x000fc4000800081a */
[----:B------:R-:W-:Y:S01]  /*9f90*/  @!P5 FMUL R42, R42, 0.5 ;  /* 0x3f0000002a2ad820 */ /* 0x000fe20000400000 */
[----:B------:R-:W-:-:S03]  /*9fa0*/  FMNMX R5, R65, R30, !PT ;  /* 0x0000001e41057209 */ /* 0x000fc60007800000 */
[----:B------:R-:W2:Y:S01]  /*9fb0*/  MUFU.EX2 R38, R38 ;  /* 0x0000002600267308 */ /* 0x000ea20000000800 */
[----:B---3--:R-:W-:Y:S01]  /*9fc0*/  @!P6 FMUL R34, R34, R34 ;  /* 0x000000222222e220 */ /* 0x008fe20000400000 */
[----:B------:R-:W-:Y:S02]  /*9fd0*/  FSETP.GEU.AND P6, PT, R39, -126, PT ;  /* 0xc2fc00002700780b */ /* 0x000fe40003fce000 */
[----:B------:R-:W-:Y:S01]  /*9fe0*/  @!P4 FMUL R23, R23, 0.5 ;  /* 0x3f0000001717c820 */ /* 0x000fe20000400000 */
[----:B------:R-:W-:-:S03]  /*9ff0*/  FMNMX R30, R68, R5, !PT ;  /* 0x00000005441e7209 */ /* 0x000fc60007800000 */
        /* <DEDUP_REMOVED lines=21> */
[----:B------:R-:W-:Y:S01]  /*a150*/  FMNMX R5, R77, R30, !PT ;  /* 0x0000001e4d057209 */ /* 0x000fe20007800000 */
[----:B--2---:R-:W-:Y:S01]  /*a160*/  @!P6 FMUL R39, R39, R39 ;  /* 0x000000272727e220 */ /* 0x004fe20000400000 */
[----:B------:R-:W-:Y:S02]  /*a170*/  FSETP.GEU.AND P6, PT, R51, -126, PT ;  /* 0xc2fc00003300780b */ /* 0x000fe40003fce000 */
[----:B------:R-:W-:Y:S02]  /*a180*/  FMNMX R30, R80, R5, !PT ;  /* 0x00000005501e7209 */ /* 0x000fe40007800000 */
[----:B------:R-:W-:Y:S01]  /*a190*/  @!P4 FMUL R50, R50, 0.5 ;  /* 0x3f0000003232c820 */ /* 0x000fe20000400000 */
[----:B------:R-:W2:Y:S01]  /*a1a0*/  MUFU.EX2 R58, R58 ;  /* 0x0000003a003a7308 */ /* 0x000ea20000000800 */
[----:B---3--:R-:W-:Y:S01]  /*a1b0*/  @!P2 FMUL R46, R46, R46 ;  /* 0x0000002e2e2ea220 */ /* 0x008fe20000400000 */
[----:B------:R-:W-:-:S02]  /*a1c0*/  FSETP.GEU.AND P2, PT, R47, -126, PT ;  /* 0xc2fc00002f00780b */ /* 0x000fc40003f4e000 */
[----:B------:R-:W-:-:S04]  /*a1d0*/  FMNMX R5, R81, R30, !PT ;  /* 0x0000001e51057209 */ /* 0x000fc80007800000 */
[----:B------:R-:W3:Y:S01]  /*a1e0*/  MUFU.EX2 R50, R50 ;  /* 0x0000003200327308 */ /* 0x000ee20000000800 */
[----:B-1----:R-:W-:Y:S01]  /*a1f0*/  @!P3 FMUL R43, R43, R43 ;  /* 0x0000002b2b2bb220 */ /* 0x002fe20000400000 */
[----:B------:R-:W-:Y:S01]  /*a200*/  FSETP.GEU.AND P3, PT, R62, -126, PT ;  /* 0xc2fc00003e00780b */ /* 0x000fe20003f6e000 */
[----:B------:R-:W-:Y:S01]  /*a210*/  @!P6 FMUL R51, R51, 0.5 ;  /* 0x3f0000003333e820 */ /* 0x000fe20000400000 */
[----:B------:R-:W-:-:S03]  /*a220*/  FMNMX R30, R84, R5, !PT ;  /* 0x00000005541e7209 */ /* 0x000fc60007800000 */
[----:B------:R-:W-:Y:S01]  /*a230*/  @!P2 FMUL R47, R47, 0.5 ;  /* 0x3f0000002f2fa820 */ /* 0x000fe20000400000 */
[----:B------:R-:W-:Y:S01]  /*a240*/  FMNMX R30, R85, R30, !PT ;  /* 0x0000001e551e7209 */ /* 0x000fe20007800000 */
[----:B--2---:R-:W-:Y:S01]  /*a250*/  @!P5 FMUL R58, R58, R58 ;  /* 0x0000003a3a3ad220 */ /* 0x004fe20000400000 */
[----:B------:R-:W-:Y:S01]  /*a260*/  FSETP.GEU.AND P5, PT, R55, -126, PT ;  /* 0xc2fc00003700780b */ /* 0x000fe20003fae000 */
[----:B------:R-:W1:Y:S02]  /*a270*/  MUFU.EX2 R51, R51 ;  /* 0x0000003300337308 */ /* 0x000e640000000800 */
[----:B------:R-:W2:Y:S02]  /*a280*/  SHFL.BFLY PT, R5, R30, 0x1, 0x1f ;  /* 0x0c201f001e057f89 */ /* 0x000ea400000e0000 */
[----:B------:R-:W-:Y:S01]  /*a290*/  @!P3 FMUL R62, R62, 0.5 ;  /* 0x3f0000003e3eb820 */ /* 0x000fe20000400000 */
[----:B---3--:R-:W-:Y:S01]  /*a2a0*/  @!P4 FMUL R50, R50, R50 ;  /* 0x000000323232c220 */ /* 0x008fe20000400000 */
[----:B------:R-:W-:-:S02]  /*a2b0*/  FSETP.GEU.AND P4, PT, R54, -126, PT ;  /* 0xc2fc00003600780b */ /* 0x000fc40003f8e000 */
[----:B------:R-:W3:Y:S04]  /*a2c0*/  MUFU.EX2 R47, R47 ;  /* 0x0000002f002f7308 */ /* 0x000ee80000000800 */
[----:B------:R-:W-:-:S04]  /*a2d0*/  @!P5 FMUL R55, R55, 0.5 ;  /* 0x3f0000003737d820 */ /* 0x000fc80000400000 */
[----:B------:R-:W4:Y:S01]  /*a2e0*/  MUFU.EX2 R62, R62 ;  /* 0x0000003e003e7308 */ /* 0x000f220000000800 */
[----:B-1----:R-:W-:Y:S01]  /*a2f0*/  @!P6 FMUL R51, R51, R51 ;  /* 0x000000333333e220 */ /* 0x002fe20000400000 */
[----:B------:R-:W-:Y:S01]  /*a300*/  FSETP.GEU.AND P6, PT, R70, -126, PT ;  /* 0xc2fc00004600780b */ /* 0x000fe20003fce000 */
[----:B------:R-:W-:-:S05]  /*a310*/  @!P4 FMUL R54, R54, 0.5 ;  /* 0x3f0000003636c820 */ /* 0x000fca0000400000 */
[----:B------:R-:W1:Y:S01]  /*a320*/  MUFU.EX2 R55, R55 ;  /* 0x0000003700377308 */ /* 0x000e620000000800 */
[----:B---3--:R-:W-:Y:S01]  /*a330*/  @!P2 FMUL R47, R47, R47 ;  /* 0x0000002f2f2fa220 */ /* 0x008fe20000400000 */
[----:B------:R-:W-:Y:S02]  /*a340*/  FSETP.GEU.AND P2, PT, R59, -126, PT ;  /* 0xc2fc00003b00780b */ /* 0x000fe40003f4e000 */
[----:B--2---:R-:W-:-:S03]  /*a350*/  FMNMX R5, R30, R5, !PT ;  /* 0x000000051e057209 */ /* 0x004fc60007800000 */
[----:B------:R-:W-:Y:S01]  /*a360*/  @!P6 FMUL R70, R70, 0.5 ;  /* 0x3f0000004646e820 */ /* 0x000fe20000400000 */
[----:B------:R-:W2:Y:S01]  /*a370*/  MUFU.EX2 R54, R54 ;  /* 0x0000003600367308 */ /* 0x000ea20000000800 */
[----:B----4-:R-:W-:Y:S01]  /*a380*/  @!P3 FMUL R62, R62, R62 ;  /* 0x0000003e3e3eb220 */ /* 0x010fe20000400000 */
[----:B------:R-:W-:Y:S01]  /*a390*/  FSETP.GEU.AND P3, PT, R66, -126, PT ;  /* 0xc2fc00004200780b */ /* 0x000fe20003f6e000 */
[----:B------:R-:W3:Y:S04]  /*a3a0*/  SHFL.BFLY PT, R30, R5, 0x2, 0x1f ;  /* 0x0c401f00051e7f89 */ /* 0x000ee800000e0000 */
[----:B------:R-:W-:Y:S01]  /*a3b0*/  @!P2 FMUL R59, R59, 0.5 ;  /* 0x3f0000003b3ba820 */ /* 0x000fe20000400000 */
[----:B------:R-:W4:Y:S01]  /*a3c0*/  MUFU.EX2 R70, R70 ;  /* 0x0000004600467308 */ /* 0x000f220000000800 */
        /* <DEDUP_REMOVED lines=8> */
[----:B----4-:R-:W-:Y:S01]  /*a450*/  @!P6 FMUL R70, R70, R70 ;  /* 0x000000464646e220 */ /* 0x010fe20000400000 */
[----:B---3--:R-:W-:-:S05]  /*a460*/  FMNMX R5, R5, R30, !PT ;  /* 0x0000001e05057209 */ /* 0x008fca0007800000 */
[----:B------:R-:W-:Y:S01]  /*a470*/  @!P4 FMUL R63, R63, 0.5 ;  /* 0x3f0000003f3fc820 */ /* 0x000fe20000400000 */
[----:B------:R-:W-:Y:S01]  /*a480*/  FSETP.NEU.AND P6, PT, R5, -INF , PT ;  /* 0xff8000000500780b */ /* 0x000fe20003fcd000 */
[----:B-1----:R-:W-:Y:S01]  /*a490*/  @!P2 FMUL R59, R59, R59 ;  /* 0x0000003b3b3ba220 */ /* 0x002fe20000400000 */
[----:B------:R-:W-:Y:S01]  /*a4a0*/  FSETP.GEU.AND P2, PT, R67, -126, PT ;  /* 0xc2fc00004300780b */ /* 0x000fe20003f4e000 */
[----:B------:R-:W1:Y:S01]  /*a4b0*/  MUFU.EX2 R74, R74 ;  /* 0x0000004a004a7308 */ /* 0x000e620000000800 */
[----:B------:R-:W-:Y:S02]  /*a4c0*/  FSEL R82, R5, RZ, P6 ;  /* 0x000000ff05527208 */ /* 0x000fe40003000000 */
[----:B------:R-:W-:Y:S01]  /*a4d0*/  FSETP.GEU.AND P6, PT, R78, -126, PT ;  /* 0xc2fc00004e00780b */ /* 0x000fe20003fce000 */
[----:B--2---:R-:W-:Y:S01]  /*a4e0*/  @!P3 FMUL R66, R66, R66 ;  /* 0x000000424242b220 */ /* 0x004fe20000400000 */
[----:B------:R-:W-:-:S03]  /*a4f0*/  FSETP.GEU.AND P3, PT, R71, -126, PT ;  /* 0xc2fc00004700780b */ /* 0x000fc60003f6e000 */
[----:B------:R-:W2:Y:S01]  /*a500*/  MUFU.EX2 R63, R63 ;  /* 0x0000003f003f7308 */ /* 0x000ea20000000800 */
[C---:B------:R-:W-:Y:S01]  /*a510*/  FMUL R83, R82.reuse, UR5 ;  /* 0x0000000552537c20 */ /* 0x040fe20008400000 */
[----:B------:R-:W-:Y:S02]  /*a520*/  FADD R82, -R82, R9 ;  /* 0x0000000952527221 */ /* 0x000fe40000000100 */
[----:B------:R-:W-:Y:S01]  /*a530*/  @!P2 FMUL R67, R67, 0.5 ;  /* 0x3f0000004343a820 */ /* 0x000fe20000400000 */
[--C-:B------:R-:W-:Y:S01]  /*a540*/  FFMA R24, R24, UR5, -R83.reuse ;  /* 0x0000000518187c23 */ /* 0x100fe20008000853 */
[--C-:B------:R-:W-:Y:S01]  /*a550*/  FFMA R25, R25, UR5, -R83.reuse ;  /* 0x0000000519197c23 */ /* 0x100fe20008000853 */
[--C-:B------:R-:W-:Y:S01]  /*a560*/  FFMA R26, R28, UR5, -R83.reuse ;  /* 0x000000051c1a7c23 */ /* 0x100fe20008000853 */
[----:B------:R-:W-:Y:S01]  /*a570*/  @!P6 FMUL R78, R78, 0.5 ;  /* 0x3f0000004e4ee820 */ /* 0x000fe20000400000 */
[----:B-1----:R-:W-:Y:S01]  /*a580*/  @!P5 FMUL R74, R74, R74 ;  /* 0x0000004a4a4ad220 */ /* 0x002fe20000400000 */
[----:B------:R-:W1:Y:S01]  /*a590*/  MUFU.EX2 R67, R67 ;  /* 0x0000004300437308 */ /* 0x000e620000000800 */
[----:B------:R-:W-:Y:S01]  /*a5a0*/  FSETP.GEU.AND P5, PT, R25, -126, PT ;  /* 0xc2fc00001900780b */ /* 0x000fe20003fae000 */
[----:B------:R-:W-:Y:S01]  /*a5b0*/  @!P3 FMUL R71, R71, 0.5 ;  /* 0x3f0000004747b820 */ /* 0x000fe20000400000 */
[--C-:B------:R-:W-:Y:S01]  /*a5c0*/  FFMA R28, R32, UR5, -R83.reuse ;  /* 0x00000005201c7c23 */ /* 0x100fe20008000853 */
[--C-:B------:R-:W-:Y:S01]  /*a5d0*/  FFMA R29, R29, UR5, -R83.reuse ;  /* 0x000000051d1d7c23 */ /* 0x100fe20008000853 */
[--C-:B------:R-:W-:Y:S01]  /*a5e0*/  FFMA R30, R36, UR5, -R83.reuse ;  /* 0x00000005241e7c23 */ /* 0x100fe20008000853 */
[--C-:B------:R-:W-:Y:S01]  /*a5f0*/  FFMA R32, R33, UR5, -R83.reuse ;  /* 0x0000000521207c23 */ /* 0x100fe20008000853 */
[----:B--2---:R-:W-:Y:S01]  /*a600*/  @!P4 FMUL R63, R63, R63 ;  /* 0x0000003f3f3fc220 */ /* 0x004fe20000400000 */
[----:B------:R-:W-:Y:S01]  /*a610*/  FSETP.GEU.AND P4, PT, R24, -126, PT ;  /* 0xc2fc00001800780b */ /* 0x000fe20003f8e000 */
[----:B------:R-:W2:Y:S01]  /*a620*/  MUFU.EX2 R71, R71 ;  /* 0x0000004700477308 */ /* 0x000ea20000000800 */
[--C-:B------:R-:W-:Y:S01]  /*a630*/  FFMA R40, R40, UR5, -R83.reuse ;  /* 0x0000000528287c23 */ /* 0x100fe20008000853 */
[--C-:B------:R-:W-:Y:S01]  /*a640*/  FFMA R36, R44, UR5, -R83.reuse ;  /* 0x000000052c247c23 */ /* 0x100fe20008000853 */
[--C-:B------:R-:W-:Y:S01]  /*a650*/  FFMA R44, R45, UR5, -R83.reuse ;  /* 0x000000052d2c7c23 */ /* 0x100fe20008000853 */
[--C-:B------:R-:W-:Y:S01]  /*a660*/  FFMA R48, R48, UR5, -R83.reuse ;  /* 0x0000000530307c23 */ /* 0x100fe20008000853 */
[----:B------:R-:W-:Y:S01]  /*a670*/  @!P5 FMUL R25, R25, 0.5 ;  /* 0x3f0000001919d820 */ /* 0x000fe20000400000 */
[--C-:B------:R-:W-:Y:S01]  /*a680*/  FFMA R52, R52, UR5, -R83.reuse ;  /* 0x0000000534347c23 */ /* 0x100fe20008000853 */
[--C-:B------:R-:W-:Y:S01]  /*a690*/  FFMA R56, R56, UR5, -R83.reuse ;  /* 0x0000000538387c23 */ /* 0x100fe20008000853 */
[----:B-1----:R-:W-:Y:S01]  /*a6a0*/  @!P2 FMUL R67, R67, R67 ;  /* 0x000000434343a220 */ /* 0x002fe20000400000 */
[----:B------:R-:W-:Y:S01]  /*a6b0*/  FSETP.GEU.AND P2, PT, R26, -126, PT ;  /* 0xc2fc00001a00780b */ /* 0x000fe20003f4e000 */
[----:B------:R-:W1:Y:S01]  /*a6c0*/  MUFU.EX2 R78, R78 ;  /* 0x0000004e004e7308 */ /* 0x000e620000000800 */
[--C-:B------:R-:W-:Y:S01]  /*a6d0*/  FFMA R60, R60, UR5, -R83.reuse ;  /* 0x000000053c3c7c23 */ /* 0x100fe20008000853 */
[----:B------:R-:W-:Y:S01]  /*a6e0*/  @!P4 FMUL R24, R24, 0.5 ;  /* 0x3f0000001818c820 */ /* 0x000fe20000400000 */
[--C-:B------:R-:W-:Y:S01]  /*a6f0*/  FFMA R64, R64, UR5, -R83.reuse ;  /* 0x0000000540407c23 */ /* 0x100fe20008000853 */
[--C-:B------:R-:W-:Y:S01]  /*a700*/  FFMA R68, R68, UR5, -R83.reuse ;  /* 0x0000000544447c23 */ /* 0x100fe20008000853 */
[--C-:B------:R-:W-:Y:S01]  /*a710*/  FFMA R72, R72, UR5, -R83.reuse ;  /* 0x0000000548487c23 */ /* 0x100fe20008000853 */
[--C-:B------:R-:W-:Y:S01]  /*a720*/  FFMA R76, R76, UR5, -R83.reuse ;  /* 0x000000054c4c7c23 */ /* 0x100fe20008000853 */
[----:B--2---:R-:W-:Y:S01]  /*a730*/  @!P3 FMUL R71, R71, R71 ;  /* 0x000000474747b220 */ /* 0x004fe20000400000 */
[----:B------:R2:W3:Y:S01]  /*a740*/  MUFU.EX2 R75, R25 ;  /* 0x00000019004b7308 */ /* 0x0004e20000000800 */
[----:B------:R-:W-:Y:S01]  /*a750*/  FSETP.GEU.AND P3, PT, R28, -126, PT ;  /* 0xc2fc00001c00780b */ /* 0x000fe20003f6e000 */
[----:B------:R-:W-:Y:S01]  /*a760*/  FFMA R80, R80, UR5, -R83 ;  /* 0x0000000550507c23 */ /* 0x000fe20008000853 */
[----:B------:R-:W-:Y:S01]  /*a770*/  FADD R86, R42, R67 ;  /* 0x000000432a567221 */ /* 0x000fe20000000000 */
[----:B------:R-:W-:Y:S01]  /*a780*/  @!P2 FMUL R26, R26, 0.5 ;  /* 0x3f0000001a1aa820 */ /* 0x000fe20000400000 */
[----:B------:R-:W-:-:S03]  /*a790*/  FMUL R82, R82, UR5 ;  /* 0x0000000552527c20 */ /* 0x000fc60008400000 */
[----:B------:R-:W4:Y:S01]  /*a7a0*/  MUFU.EX2 R24, R24 ;  /* 0x0000001800187308 */ /* 0x000f220000000800 */
[----:B-1----:R-:W-:Y:S01]  /*a7b0*/  @!P6 FMUL R78, R78, R78 ;  /* 0x0000004e4e4ee220 */ /* 0x002fe20000400000 */
[----:B------:R-:W-:Y:S01]  /*a7c0*/  FSETP.GEU.AND P6, PT, R29, -126, PT ;  /* 0xc2fc00001d00780b */ /* 0x000fe20003fce000 */
[----:B--2---:R-:W-:-:S03]  /*a7d0*/  FFMA R25, R37, UR5, -R83 ;  /* 0x0000000525197c23 */ /* 0x004fc60008000853 */
[----:B------:R-:W-:Y:S02]  /*a7e0*/  @!P3 FMUL R28, R28, 0.5 ;  /* 0x3f0000001c1cb820 */ /* 0x000fe40000400000 */
[----:B------:R-:W1:Y:S01]  /*a7f0*/  MUFU.EX2 R26, R26 ;  /* 0x0000001a001a7308 */ /* 0x000e620000000800 */
[----:B---3--:R-:W-:Y:S01]  /*a800*/  @!P5 FMUL R75, R75, R75 ;  /* 0x0000004b4b4bd220 */ /* 0x008fe20000400000 */
[----:B------:R-:W-:-:S05]  /*a810*/  FSETP.GEU.AND P5, PT, R30, -126, PT ;  /* 0xc2fc00001e00780b */ /* 0x000fca0003fae000 */
[----:B------:R-:W-:Y:S01]  /*a820*/  @!P6 FMUL R29, R29, 0.5 ;  /* 0x3f0000001d1de820 */ /* 0x000fe20000400000 */
[----:B------:R-:W2:Y:S01]  /*a830*/  MUFU.EX2 R28, R28 ;  /* 0x0000001c001c7308 */ /* 0x000ea20000000800 */
[----:B----4-:R-:W-:Y:S01]  /*a840*/  @!P4 FMUL R24, R24, R24 ;  /* 0x000000181818c220 */ /* 0x010fe20000400000 */
[----:B------:R-:W-:-:S05]  /*a850*/  FSETP.GEU.AND P4, PT, R32, -126, PT ;  /* 0xc2fc00002000780b */ /* 0x000fca0003f8e000 */
[----:B------:R-:W-:Y:S01]  /*a860*/  @!P5 FMUL R30, R30, 0.5 ;  /* 0x3f0000001e1ed820 */ /* 0x000fe20000400000 */
[----:B------:R3:W4:Y:S01]  /*a870*/  MUFU.EX2 R33, R29 ;  /* 0x0000001d00217308 */ /* 0x0007220000000800 */
[----:B-1----:R-:W-:Y:S01]  /*a880*/  @!P2 FMUL R26, R26, R26 ;  /* 0x0000001a1a1aa220 */ /* 0x002fe20000400000 */
[----:B------:R-:W-:-:S05]  /*a890*/  FSETP.GEU.AND P2, PT, R25, -126, PT ;  /* 0xc2fc00001900780b */ /* 0x000fca0003f4e000 */
[----:B------:R-:W-:Y:S01]  /*a8a0*/  @!P4 FMUL R32, R32, 0.5 ;  /* 0x3f0000002020c820 */ /* 0x000fe20000400000 */
[----:B------:R-:W1:Y:S01]  /*a8b0*/  MUFU.EX2 R30, R30 ;  /* 0x0000001e001e7308 */ /* 0x000e620000000800 */
[----:B---3--:R-:W-:Y:S01]  /*a8c0*/  FFMA R29, R41, UR5, -R83 ;  /* 0x00000005291d7c23 */ /* 0x008fe20008000853 */
[----:B--2---:R-:W-:-:S04]  /*a8d0*/  @!P3 FMUL R28, R28, R28 ;  /* 0x0000001c1c1cb220 */ /* 0x004fc80000400000 */
[----:B------:R-:W-:Y:S01]  /*a8e0*/  FSETP.GEU.AND P3, PT, R29, -126, PT ;  /* 0xc2fc00001d00780b */ /* 0x000fe20003f6e000 */
[----:B------:R-:W-:Y:S01]  /*a8f0*/  @!P2 FMUL R25, R25, 0.5 ;  /* 0x3f0000001919a820 */ /* 0x000fe20000400000 */
[----:B------:R-:W2:Y:S01]  /*a900*/  MUFU.EX2 R37, R32 ;  /* 0x0000002000257308 */ /* 0x000ea20000000800 */
[----:B----4-:R-:W-:Y:S01]  /*a910*/  @!P6 FMUL R33, R33, R33 ;  /* 0x000000212121e220 */ /* 0x010fe20000400000 */
[----:B------:R-:W-:-:S06]  /*a920*/  FSETP.GEU.AND P6, PT, R40, -126, PT ;  /* 0xc2fc00002800780b */ /* 0x000fcc0003fce000 */
[----:B------:R3:W4:Y:S01]  /*a930*/  MUFU.EX2 R41, R25 ;  /* 0x0000001900297308 */ /* 0x0007220000000800 */
[----:B-1----:R-:W-:Y:S01]  /*a940*/  @!P5 FMUL R30, R30, R30 ;  /* 0x0000001e1e1ed220 */ /* 0x002fe20000400000 */
[----:B------:R-:W-:Y:S01]  /*a950*/  FSETP.GEU.AND P5, PT, R44, -126, PT ;  /* 0xc2fc00002c00780b */ /* 0x000fe20003fae000 */
[----:B------:R-:W-:-:S04]  /*a960*/  @!P3 FMUL R29, R29, 0.5 ;  /* 0x3f0000001d1db820 */ /* 0x000fc80000400000 */
[----:B------:R-:W-:Y:S01]  /*a970*/  @!P6 FMUL R40, R40, 0.5 ;  /* 0x3f0000002828e820 */ /* 0x000fe20000400000 */
[----:B------:R1:W5:Y:S01]  /*a980*/  MUFU.EX2 R45, R29 ;  /* 0x0000001d002d7308 */ /* 0x0003620000000800 */
[----:B--2---:R-:W-:Y:S01]  /*a990*/  @!P4 FMUL R37, R37, R37 ;  /* 0x000000252525c220 */ /* 0x004fe20000400000 */
[----:B------:R-:W-:Y:S01]  /*a9a0*/  FSETP.GEU.AND P4, PT, R36, -126, PT ;  /* 0xc2fc00002400780b */ /* 0x000fe20003f8e000 */
[----:B---3--:R-:W-:-:S04]  /*a9b0*/  FFMA R25, R49, UR5, -R83 ;  /* 0x0000000531197c23 */ /* 0x008fc80008000853 */
[----:B------:R-:W-:Y:S01]  /*a9c0*/  @!P5 FMUL R44, R44, 0.5 ;  /* 0x3f0000002c2cd820 */ /* 0x000fe20000400000 */
[----:B------:R-:W2:Y:S01]  /*a9d0*/  MUFU.EX2 R32, R40 ;  /* 0x0000002800207308 */ /* 0x000ea20000000800 */
[----:B----4-:R-:W-:Y:S01]  /*a9e0*/  @!P2 FMUL R41, R41, R41 ;  /* 0x000000292929a220 */ /* 0x010fe20000400000 */
[----:B------:R-:W-:Y:S01]  /*a9f0*/  FSETP.GEU.AND P2, PT, R48, -126, PT ;  /* 0xc2fc00003000780b */ /* 0x000fe20003f4e000 */
[----:B-1----:R-:W-:-:S04]  /*aa00*/  FFMA R29, R53, UR5, -R83 ;  /* 0x00000005351d7c23 */ /* 0x002fc80008000853 */
[----:B------:R-:W-:Y:S01]  /*aa10*/  @!P4 FMUL R36, R36, 0.5 ;  /* 0x3f0000002424c820 */ /* 0x000fe20000400000 */
[----:B------:R-:W1:Y:S01]  /*aa20*/  MUFU.EX2 R49, R44 ;  /* 0x0000002c00317308 */ /* 0x000e620000000800 */
[----:B-----5:R-:W-:Y:S01]  /*aa30*/  @!P3 FMUL R45, R45, R45 ;  /* 0x0000002d2d2db220 */ /* 0x020fe20000400000 */
[----:B------:R-:W-:-:S05]  /*aa40*/  FSETP.GEU.AND P3, PT, R52, -126, PT ;  /* 0xc2fc00003400780b */ /* 0x000fca0003f6e000 */
[----:B------:R-:W-:Y:S01]  /*aa50*/  @!P2 FMUL R48, R48, 0.5 ;  /* 0x3f0000003030a820 */ /* 0x000fe20000400000 */
[----:B------:R-:W3:Y:S01]  /*aa60*/  MUFU.EX2 R36, R36 ;  /* 0x0000002400247308 */ /* 0x000ee20000000800 */
[----:B--2---:R-:W-:Y:S01]  /*aa70*/  @!P6 FMUL R32, R32, R32 ;  /* 0x000000202020e220 */ /* 0x004fe20000400000 */
[----:B------:R-:W-:-:S05]  /*aa80*/  FSETP.GEU.AND P6, PT, R25, -126, PT ;  /* 0xc2fc00001900780b */ /* 0x000fca0003fce000 */
[----:B------:R-:W-:Y:S01]  /*aa90*/  @!P3 FMUL R52, R52, 0.5 ;  /* 0x3f0000003434b820 */ /* 0x000fe20000400000 */
[----:B------:R2:W4:Y:S01]  /*aaa0*/  MUFU.EX2 R40, R48 ;  /* 0x0000003000287308 */ /* 0x0005220000000800 */
[----:B-1----:R-:W-:Y:S01]  /*aab0*/  @!P5 FMUL R49, R49, R49 ;  /* 0x000000313131d220 */ /* 0x002fe20000400000 */
[----:B------:R-:W-:-:S05]  /*aac0*/  FSETP.GEU.AND P5, PT, R56, -126, PT ;  /* 0xc2fc00003800780b */ /* 0x000fca0003fae000 */
[----:B------:R-:W-:Y:S01]  /*aad0*/  @!P6 FMUL R25, R25, 0.5 ;  /* 0x3f0000001919e820 */ /* 0x000fe20000400000 */
[----:B------:R1:W5:Y:S01]  /*aae0*/  MUFU.EX2 R44, R52 ;  /* 0x00000034002c7308 */ /* 0x0003620000000800 */
[----:B--2---:R-:W-:Y:S01]  /*aaf0*/  FFMA R48, R57, UR5, -R83 ;  /* 0x0000000539307c23 */ /* 0x004fe20008000853 */
[----:B---3--:R-:W-:Y:S01]  /*ab00*/  @!P4 FMUL R36, R36, R36 ;  /* 0x000000242424c220 */ /* 0x008fe20000400000 */
[----:B------:R-:W-:-:S04]  /*ab10*/  FSETP.GEU.AND P4, PT, R29, -126, PT ;  /* 0xc2fc00001d00780b */ /* 0x000fc80003f8e000 */
[----:B------:R-:W-:Y:S01]  /*ab20*/  @!P5 FMUL R56, R56, 0.5 ;  /* 0x3f0000003838d820 */ /* 0x000fe20000400000 */
[----:B------:R2:W3:Y:S01]  /*ab30*/  MUFU.EX2 R53, R25 ;  /* 0x0000001900357308 */ /* 0x0004e20000000800 */
[----:B----4-:R-:W-:Y:S01]  /*ab40*/  @!P2 FMUL R40, R40, R40 ;  /* 0x000000282828a220 */ /* 0x010fe20000400000 */
[----:B------:R-:W-:Y:S01]  /*ab50*/  FSETP.GEU.AND P2, PT, R48, -126, PT ;  /* 0xc2fc00003000780b */ /* 0x000fe20003f4e000 */
[----:B-1----:R-:W-:-:S05]  /*ab60*/  FFMA R52, R61, UR5, -R83 ;  /* 0x000000053d347c23 */ /* 0x002fca0008000853 */
[----:B------:R-:W-:Y:S01]  /*ab70*/  @!P4 FMUL R29, R29, 0.5 ;  /* 0x3f0000001d1dc820 */ /* 0x000fe20000400000 */
[----:B------:R1:W4:Y:S01]  /*ab80*/  MUFU.EX2 R79, R56 ;  /* 0x00000038004f7308 */ /* 0x0003220000000800 */
[----:B-----5:R-:W-:Y:S01]  /*ab90*/  @!P3 FMUL R44, R44, R44 ;  /* 0x0000002c2c2cb220 */ /* 0x020fe20000400000 */
[----:B------:R-:W-:Y:S01]  /*aba0*/  FSETP.GEU.AND P3, PT, R52, -126, PT ;  /* 0xc2fc00003400780b */ /* 0x000fe20003f6e000 */
[----:B--2---:R-:W-:-:S03]  /*abb0*/  FFMA R25, R69, UR5, -R83 ;  /* 0x0000000545197c23 */ /* 0x004fc60008000853 */
[----:B------:R-:W-:Y:S02]  /*abc0*/  @!P2 FMUL R48, R48, 0.5 ;  /* 0x3f0000003030a820 */ /* 0x000fe40000400000 */
[----:B------:R2:W5:Y:S01]  /*abd0*/  MUFU.EX2 R57, R29 ;  /* 0x0000001d00397308 */ /* 0x0005620000000800 */
[----:B---3--:R-:W-:Y:S01]  /*abe0*/  @!P6 FMUL R53, R53, R53 ;  /* 0x000000353535e220 */ /* 0x008fe20000400000 */
[----:B------:R-:W-:Y:S01]  /*abf0*/  FSETP.GEU.AND P6, PT, R60, -126, PT ;  /* 0xc2fc00003c00780b */ /* 0x000fe20003fce000 */
[----:B-1----:R-:W-:-:S04]  /*ac00*/  FFMA R56, R65, UR5, -R83 ;  /* 0x0000000541387c23 */ /* 0x002fc80008000853 */
[----:B------:R-:W-:Y:S01]  /*ac10*/  @!P3 FMUL R52, R52, 0.5 ;  /* 0x3f0000003434b820 */ /* 0x000fe20000400000 */
[----:B------:R-:W1:Y:S01]  /*ac20*/  MUFU.EX2 R48, R48 ;  /* 0x0000003000307308 */ /* 0x000e620000000800 */
[----:B----4-:R-:W-:Y:S01]  /*ac30*/  @!P5 FMUL R79, R79, R79 ;  /* 0x0000004f4f4fd220 */ /* 0x010fe20000400000 */
[----:B------:R-:W-:Y:S01]  /*ac40*/  FSETP.GEU.AND P5, PT, R56, -126, PT ;  /* 0xc2fc00003800780b */ /* 0x000fe20003fae000 */
[----:B--2---:R-:W-:-:S04]  /*ac50*/  FFMA R29, R73, UR5, -R83 ;  /* 0x00000005491d7c23 */ /* 0x004fc80008000853 */
        /* <DEDUP_REMOVED lines=19> */
[----:B------:R-:W-:-:S05]  /*ad90*/  FSETP.GEU.AND P5, PT, R76, -126, PT ;  /* 0xc2fc00004c00780b */ /* 0x000fca0003fae000 */
[----:B------:R-:W-:Y:S01]  /*ada0*/  @!P6 FMUL R25, R25, 0.5 ;  /* 0x3f0000001919e820 */ /* 0x000fe20000400000 */
[----:B------:R1:W5:Y:S01]  /*adb0*/  MUFU.EX2 R73, R72 ;  /* 0x0000004800497308 */ /* 0x0003620000000800 */
[----:B--2---:R-:W-:Y:S01]  /*adc0*/  @!P4 FMUL R65, R65, R65 ;  /* 0x000000414141c220 */ /* 0x004fe20000400000 */
[----:B------:R-:W-:Y:S01]  /*add0*/  FSETP.GEU.AND P4, PT, R29, -126, PT ;  /* 0xc2fc00001d00780b */ /* 0x000fe20003f8e000 */
[--C-:B---3--:R-:W-:Y:S01]  /*ade0*/  FFMA R68, R77, UR5, -R83.reuse ;  /* 0x000000054d447c23 */ /* 0x108fe20008000853 */
[--C-:B------:R-:W-:Y:S01]  /*adf0*/  FFMA R77, R84, UR5, -R83.reuse ;  /* 0x00000005544d7c23 */ /* 0x100fe20008000853 */
[----:B------:R-:W-:Y:S02]  /*ae00*/  FADD R84, R21, R70 ;  /* 0x0000004615547221 */ /* 0x000fe40000000000 */
[----:B------:R-:W-:Y:S01]  /*ae10*/  @!P5 FMUL R76, R76, 0.5 ;  /* 0x3f0000004c4cd820 */ /* 0x000fe20000400000 */
[----:B------:R2:W-:Y:S01]  /*ae20*/  MUFU.EX2 R60, R25 ;  /* 0x00000019003c7308 */ /* 0x0005e20000000800 */
[----:B----4-:R-:W-:Y:S01]  /*ae30*/  @!P2 FMUL R69, R69, R69 ;  /* 0x000000454545a220 */ /* 0x010fe20000400000 */
[----:B------:R-:W-:Y:S01]  /*ae40*/  FSETP.GEU.AND P2, PT, R80, -126, PT ;  /* 0xc2fc00005000780b */ /* 0x000fe20003f4e000 */
[----:B-1----:R-:W-:-:S04]  /*ae50*/  FFMA R72, R85, UR5, -R83 ;  /* 0x0000000555487c23 */ /* 0x002fc80008000853 */
[----:B------:R-:W-:Y:S01]  /*ae60*/  @!P4 FMUL R29, R29, 0.5 ;  /* 0x3f0000001d1dc820 */ /* 0x000fe20000400000 */
[----:B------:R1:W3:Y:S01]  /*ae70*/  MUFU.EX2 R9, R76 ;  /* 0x0000004c00097308 */ /* 0x0002e20000000800 */
[----:B--2---:R-:W-:Y:S01]  /*ae80*/  FADD R25, -R11, R8 ;  /* 0x000000080b197221 */ /* 0x004fe20000000100 */
[----:B------:R-:W-:Y:S01]  /*ae90*/  FADD R11, R10, R43 ;  /* 0x0000002b0a0b7221 */ /* 0x000fe20000000000 */
[----:B------:R-:W-:Y:S01]  /*aea0*/  FFMA R8, R81, UR5, -R83 ;  /* 0x0000000551087c23 */ /* 0x000fe20008000853 */
[----:B-----5:R-:W-:Y:S01]  /*aeb0*/  @!P3 FMUL R73, R73, R73 ;  /* 0x000000494949b220 */ /* 0x020fe20000400000 */
[----:B------:R-:W-:Y:S01]  /*aec0*/  FADD R83, R23, R74 ;  /* 0x0000004a17537221 */ /* 0x000fe20000000000 */
[----:B------:R-:W-:Y:S01]  /*aed0*/  FADD R169, R11, R84 ;  /* 0x000000540ba97221 */ /* 0x000fe20000000000 */
[----:B------:R-:W-:Y:S01]  /*aee0*/  @!P2 FMUL R80, R80, 0.5 ;  /* 0x3f0000005050a820 */ /* 0x000fe20000400000 */
[----:B------:R2:W4:Y:S01]  /*aef0*/  MUFU.EX2 R64, R29 ;  /* 0x0000001d00407308 */ /* 0x0005220000000800 */
[----:B------:R-:W-:Y:S01]  /*af00*/  FSETP.GEU.AND P3, PT, R8, -126, PT ;  /* 0xc2fc00000800780b */ /* 0x000fe20003f6e000 */
[----:B-1----:R-:W-:Y:S01]  /*af10*/  FADD R76, R14, R47 ;  /* 0x0000002f0e4c7221 */ /* 0x002fe20000000000 */
[----:B------:R-:W-:Y:S01]  /*af20*/  FADD R84, R34, R59 ;  /* 0x0000003b22547221 */ /* 0x000fe20000000000 */
[----:B------:R-:W-:Y:S01]  /*af30*/  FADD R81, R15, R62 ;  /* 0x0000003e0f517221 */ /* 0x000fe20000000000 */
[----:B------:R-:W-:Y:S01]  /*af40*/  FMUL R87, R25, UR5 ;  /* 0x0000000519577c20 */ /* 0x000fe20008400000 */
[----:B------:R-:W-:Y:S01]  /*af50*/  FADD R174, R76, R83 ;  /* 0x000000534cae7221 */ /* 0x000fe20000000000 */
[----:B------:R-:W-:Y:S01]  /*af60*/  FADD R76, R31, R54 ;  /* 0x000000361f4c7221 */ /* 0x000fe20000000000 */
[----:B------:R1:W5:Y:S01]  /*af70*/  MUFU.EX2 R11, R80 ;  /* 0x00000050000b7308 */ /* 0x0003620000000800 */
[----:B---3--:R-:W-:Y:S01]  /*af80*/  @!P5 FMUL R9, R9, R9 ;  /* 0x000000090909d220 */ /* 0x008fe20000400000 */
[----:B------:R-:W-:Y:S01]  /*af90*/  FSETP.GEU.AND P5, PT, R77, -126, PT ;  /* 0xc2fc00004d00780b */ /* 0x000fe20003fae000 */
[----:B--2---:R-:W-:Y:S01]  /*afa0*/  FADD R29, R13, R50 ;  /* 0x000000320d1d7221 */ /* 0x004fe20000000000 */
[----:B------:R-:W-:Y:S01]  /*afb0*/  FADD R176, R81, R86 ;  /* 0x0000005651b07221 */ /* 0x000fe20000000000 */
[----:B------:R-:W-:Y:S01]  /*afc0*/  FADD R81, R39, R78 ;  /* 0x0000004e27517221 */ /* 0x000fe20000000000 */
[----:B------:R-:W-:Y:S01]  /*afd0*/  @!P3 FMUL R8, R8, 0.5 ;  /* 0x3f0000000808b820 */ /* 0x000fe20000400000 */
[----:B------:R-:W-:Y:S01]  /*afe0*/  FADD R171, R29, R84 ;  /* 0x000000541dab7221 */ /* 0x000fe20000000000 */
[----:B------:R-:W-:Y:S01]  /*aff0*/  FADD R29, R27, R58 ;  /* 0x0000003a1b1d7221 */ /* 0x000fe20000000000 */
[----:B----4-:R-:W-:Y:S01]  /*b000*/  @!P4 FMUL R64, R64, R64 ;  /* 0x000000404040c220 */ /* 0x010fe20000400000 */
[----:B------:R-:W-:Y:S01]  /*b010*/  FSETP.GEU.AND P4, PT, R68, -126, PT ;  /* 0xc2fc00004400780b */ /* 0x000fe20003f8e000 */
[----:B-1----:R-:W-:Y:S01]  /*b020*/  FADD R80, R35, R66 ;  /* 0x0000004223507221 */ /* 0x002fe20000000000 */
[----:B------:R-:W1:Y:S01]  /*b030*/  MUFU.EX2 R8, R8 ;  /* 0x0000000800087308 */ /* 0x000e620000000800 */
[----:B------:R-:W-:Y:S01]  /*b040*/  @!P6 FMUL R60, R60, R60 ;  /* 0x0000003c3c3ce220 */ /* 0x000fe20000400000 */
[----:B------:R-:W-:Y:S01]  /*b050*/  FADD R175, R76, R81 ;  /* 0x000000514caf7221 */ /* 0x000fe20000000000 */
[----:B------:R-:W-:Y:S01]  /*b060*/  @!P5 FMUL R77, R77, 0.5 ;  /* 0x3f0000004d4dd820 */ /* 0x000fe20000400000 */
[----:B------:R-:W-:Y:S01]  /*b070*/  FADD R172, R29, R80 ;  /* 0x000000501dac7221 */ /* 0x000fe20000000000 */
[----:B-----5:R-:W-:Y:S01]  /*b080*/  @!P2 FMUL R11, R11, R11 ;  /* 0x0000000b0b0ba220 */ /* 0x020fe20000400000 */
[----:B------:R-:W-:Y:S01]  /*b090*/  FSETP.GEU.AND P2, PT, R72, -126, PT ;  /* 0xc2fc00004800780b */ /* 0x000fe20003f4e000 */
[----:B------:R-:W-:Y:S01]  /*b0a0*/  FADD R29, R12, R51 ;  /* 0x000000330c1d7221 */ /* 0x000fe20000000000 */
[----:B------:R-:W-:Y:S01]  /*b0b0*/  FSETP.GEU.AND P6, PT, R82, -126, PT ;  /* 0xc2fc00005200780b */ /* 0x000fe20003fce000 */
[----:B------:R-:W2:Y:S01]  /*b0c0*/  MUFU.EX2 R77, R77 ;  /* 0x0000004d004d7308 */ /* 0x000ea20000000800 */
[----:B------:R-:W-:Y:S01]  /*b0d0*/  FADD R80, R38, R63 ;  /* 0x0000003f26507221 */ /* 0x000fe20000000000 */
[----:B------:R-:W-:Y:S01]  /*b0e0*/  @!P4 FMUL R68, R68, 0.5 ;  /* 0x3f0000004444c820 */ /* 0x000fe20000400000 */
[----:B------:R-:W-:Y:S01]  /*b0f0*/  FADD R76, R20, R55 ;  /* 0x00000037144c7221 */ /* 0x000fe20000000000 */
[----:B------:R-:W-:Y:S01]  /*b100*/  FADD R81, R46, R71 ;  /* 0x000000472e517221 */ /* 0x000fe20000000000 */
[----:B------:R-:W-:Y:S01]  /*b110*/  FADD R173, R29, R80 ;  /* 0x000000501dad7221 */ /* 0x000fe20000000000 */
[----:B------:R-:W-:Y:S01]  /*b120*/  FADD R25, R24, R79 ;  /* 0x0000004f18197221 */ /* 0x000fe20000000000 */
[----:B------:R-:W-:Y:S01]  /*b130*/  FADD R80, R32, R73 ;  /* 0x0000004920507221 */ /* 0x000fe20000000000 */
[----:B------:R-:W3:Y:S01]  /*b140*/  MUFU.EX2 R68, R68 ;  /* 0x0000004400447308 */ /* 0x000ee20000000800 */
[----:B-1----:R-:W-:Y:S01]  /*b150*/  @!P3 FMUL R8, R8, R8 ;  /* 0x000000080808b220 */ /* 0x002fe20000400000 */
[----:B------:R-:W-:Y:S01]  /*b160*/  @!P2 FMUL R72, R72, 0.5 ;  /* 0x3f0000004848a820 */ /* 0x000fe20000400000 */
[----:B------:R-:W-:Y:S01]  /*b170*/  FSETP.GEU.AND P3, PT, R87, -126, PT ;  /* 0xc2fc00005700780b */ /* 0x000fe20003f6e000 */
[----:B------:R-:W-:Y:S01]  /*b180*/  FADD R178, R76, R81 ;  /* 0x000000514cb27221 */ /* 0x000fe20000000000 */
[----:B------:R-:W-:Y:S01]  /*b190*/  FADD R76, R28, R65 ;  /* 0x000000411c4c7221 */ /* 0x000fe20000000000 */
[----:B------:R-:W-:Y:S01]  /*b1a0*/  FADD R81, R40, R11 ;  /* 0x0000000b28517221 */ /* 0x000fe20000000000 */
[----:B------:R-:W-:Y:S01]  /*b1b0*/  FADD R29, R75, R48 ;  /* 0x000000304b1d7221 */ /* 0x000fe20000000000 */
        /* <DEDUP_REMOVED lines=10> */
[----:B---3--:R-:W-:Y:S01]  /*b260*/  @!P4 FMUL R68, R68, R68 ;  /* 0x000000444444c220 */ /* 0x008fe20000400000 */
[----:B------:R-:W-:Y:S01]  /*b270*/  @!P3 FMUL R87, R87, 0.5 ;  /* 0x3f0000005757b820 */ /* 0x000fe20000400000 */
[----:B------:R-:W-:Y:S01]  /*b280*/  @!P6 FMUL R82, R82, 0.5 ;  /* 0x3f0000005252e820 */ /* 0x000fe20000400000 */
[----:B------:R-:W-:Y:S01]  /*b290*/  FADD R170, R29, R80 ;  /* 0x000000501daa7221 */ /* 0x000fe20000000000 */
[----:B------:R-:W-:Y:S01]  /*b2a0*/  FADD R86, R25, R76 ;  /* 0x0000004c19567221 */ /* 0x000fe20000000000 */
[----:B------:R-:W-:Y:S01]  /*b2b0*/  FADD R29, R30, R69 ;  /* 0x000000451e1d7221 */ /* 0x000fe20000000000 */
[----:B------:R-:W-:Y:S01]  /*b2c0*/  FADD R84, R44, R77 ;  /* 0x0000004d2c547221 */ /* 0x000fe20000000000 */
[----:B-1----:R-:W-:Y:S01]  /*b2d0*/  @!P2 FMUL R72, R72, R72 ;  /* 0x000000484848a220 */ /* 0x002fe20000400000 */
        /* <DEDUP_REMOVED lines=12> */
[----:B------:R-:W2:Y:S01]  /*b3a0*/  MUFU.EX2 R82, R82 ;  /* 0x0000005200527308 */ /* 0x000ea20000000800 */
        /* <DEDUP_REMOVED lines=8> */
[----:B------:R-:W-:Y:S01]  /*b430*/  F2FP.BF16.F32.PACK_AB R26, R33, R26 ;  /* 0x0000001a211a723e */ /* 0x000fe200000010ff */
[----:B------:R-:W-:Y:S01]  /*b440*/  FADD R83, R83, R76 ;  /* 0x0000004c53537221 */ /* 0x000fe20000000000 */
[----:B------:R-:W-:Y:S01]  /*b450*/  SHF.L.U32 R76, R18, 0x1f, RZ ;  /* 0x0000001f124c7819 */ /* 0x000fe200000006ff */
[----:B------:R-:W-:Y:S01]  /*b460*/  FADD R178, R169, R178 ;  /* 0x000000b2a9b27221 */ /* 0x000fe20000000000 */
[----:B-1----:R-:W-:Y:S01]  /*b470*/  @!P3 FMUL R87, R87, R87 ;  /* 0x000000575757b220 */ /* 0x002fe20000400000 */
[----:B------:R-:W-:Y:S01]  /*b480*/  F2FP.BF16.F32.PACK_AB R33, R34, R21 ;  /* 0x000000152221723e */ /* 0x000fe200000010ff */
[----:B------:R1:W3:Y:S01]  /*b490*/  SYNCS.PHASECHK.TRANS64.TRYWAIT P2, [UR10+0x40400], R76 ;  /* 0x0404004cff0075a7 */ /* 0x0002e2000804014a */
[----:B------:R-:W-:Y:S01]  /*b4a0*/  F2FP.BF16.F32.PACK_AB R30, R41, R30 ;  /* 0x0000001e291e723e */ /* 0x000fe200000010ff */
[----:B--2---:R-:W-:Y:S01]  /*b4b0*/  @!P6 FMUL R82, R82, R82 ;  /* 0x000000525252e220 */ /* 0x004fe20000400000 */
[----:B------:R-:W-:Y:S01]  /*b4c0*/  F2FP.BF16.F32.PACK_AB R34, R49, R36 ;  /* 0x000000243122723e */ /* 0x000fe200000010ff */
[----:B------:R-:W-:Y:S01]  /*b4d0*/  FFMA R0, R87, R0, R178 ;  /* 0x0000000057007223 */ /* 0x000fe200000000b2 */
        /* <DEDUP_REMOVED lines=9> */
[----:B------:R-:W-:Y:S01]  /*b570*/  FMUL R159, R159, R87 ;  /* 0x000000579f9f7220 */ /* 0x000fe20000400000 */
        /* <DEDUP_REMOVED lines=97> */
[----:B------:R-:W-:Y:S01]  /*bb90*/  F2FP.BF16.F32.PACK_AB R70, R72, R77 ;  /* 0x0000004d4846723e */ /* 0x000fe200000010ff */
[----:B-1-3--:R-:W-:Y:S06]  /*bba0*/  @!P0 BRA `(.L_x_41) ;  /* 0x0000000000048947 */ /* 0x00afec0003800000 */
[----:B------:R-:W-:Y:S01]  /*bbb0*/  BPT.TRAP 0x1 ;  /* 0x000000040000795c */ /* 0x000fe20000300000 */
.L_x_41:
[----:B------:R-:W-:Y:S05]  /*bbc0*/  @P2 BRA `(.L_x_42) ;  /* 0x0000000000082947 */ /* 0x000fea0003800000 */
[----:B------:R-:W1:Y:S02]  /*bbd0*/  SYNCS.PHASECHK.TRANS64.TRYWAIT P2, [UR10+0x40400], R76 ;  /* 0x0404004cff0075a7 */ /* 0x000e64000804014a */
[----:B-1----:R-:W-:Y:S05]  /*bbe0*/  @!P2 BRA `(.L_x_43) ;  /* 0x000000540064a947 */ /* 0x002fea0003800000 */
.L_x_42:
        /* <DEDUP_REMOVED lines=8> */
[----:B------:R-:W-:Y:S01]  /*bc70*/  HGMMA.64x32x16.F32.BF16 R152, R24, gdesc[UR8].tnspB, R152, gsb0 ;  /* 0x4060000818987df0 */ /* 0x000fe20008001898 */
        /* <DEDUP_REMOVED lines=225> */
.L_x_44:
[----:B------:R-:W-:-:S04]  /*ca90*/  ULEA UR10, UR4, UR37, 0x3 ;  /* 0x00000025040a7291 */ /* 0x000fc8000f8e183f */
[----:B------:R-:W-:-:S04]  /*caa0*/  UIADD3 UR10, UR10, 0x40428, URZ ;  /* 0x000404280a0a7890 */ /* 0x000fc8000fffe03f */
[----:B------:R-:W-:-:S09]  /*cab0*/  UPRMT UR10, URZ, 0x654, UR10 ;  /* 0x000006543f0a7896 */ /* 0x000fd2000800000a */
[----:B------:R-:W-:Y:S01]  /*cac0*/  SYNCS.ARRIVE.TRANS64.RED.A1T0 RZ, [UR10], RZ ;  /* 0x000000ffffff79a7 */ /* 0x000fe2000810040a */
[----:B------:R-:W-:Y:S05]  /*cad0*/  @P1 BRA `(.L_x_45) ;  /* 0x0000000000041947 */ /* 0x000fea0003800000 */
[----:B------:R-:W-:Y:S01]  /*cae0*/  BPT.TRAP 0x1 ;  /* 0x000000040000795c */ /* 0x000fe20000300000 */
.L_x_45:
[----:B------:R-:W-:-:S04]  /*caf0*/  UIADD3 UR4, UR4, 0x1, URZ ;  /* 0x0000000104047890 */ /* 0x000fc8000fffe03f */
[----:B------:R-:W-:-:S04]  /*cb00*/  UISETP.NE.AND UP0, UPT, UR4, 0x5, UPT ;  /* 0x000000050400788c */ /* 0x000fc8000bf05270 */
[----:B------:R-:W-:Y:S01]  /*cb10*/  USEL UR10, UR4, URZ, UP0 ;  /* 0x0000003f040a7287 */ /* 0x000fe20008000000 */
[----:B------:R-:W-:Y:S11]  /*cb20*/  @!P0 BRA `(.L_x_46) ;  /* 0x0000000000048947 */ /* 0x000ff60003800000 */
[----:B------:R-:W-:Y:S01]  /*cb30*/  BPT.TRAP 0x1 ;  /* 0x000000040000795c */ /* 0x000fe20000300000 */
.L_x_46:
[----:B------:R-:W-:-:S04]  /*cb40*/  ULEA UR4, UR10, UR37, 0x3 ;  /* 0x000000250a047291 */ /* 0x000fc8000f8e183f */
[----:B------:R-:W-:-:S04]  /*cb50*/  UIADD3 UR4, UR4, 0x40428, URZ ;  /* 0x0004042804047890 */ /* 0x000fc8000fffe03f */
[----:B------:R-:W-:-:S09]  /*cb60*/  UPRMT UR4, URZ, 0x654, UR4 ;  /* 0x000006543f047896 */ /* 0x000fd20008000004 */
[----:B------:R-:W-:Y:S01]  /*cb70*/  SYNCS.ARRIVE.TRANS64.RED.A1T0 RZ, [UR4], RZ ;  /* 0x000000ffffff79a7 */ /* 0x000fe20008100404 */
[----:B------:R-:W-:Y:S05]  /*cb80*/  @P1 BRA `(.L_x_47) ;  /* 0x0000000000041947 */ /* 0x000fea0003800000 */
[----:B------:R-:W-:Y:S01]  /*cb90*/  BPT.TRAP 0x1 ;  /* 0x000000040000795c */ /* 0x000fe20000300000 */
.L_x_47:
[----:B------:R-:W-:Y:S01]  /*cba0*/  UIADD3 UR6, UR6, 0x1, URZ ;  /* 0x0000000106067890 */ /* 0x000fe2000fffe03f */
[C---:B------:R-:W-:Y:S01]  /*cbb0*/  ISETP.GT.AND P2, PT, R7.reuse, 0x1, PT ;  /* 0x000000010700780c */ /* 0x040fe20003f44270 */
[----:B------:R-:W-:Y:S01]  /*cbc0*/  UIADD3 UR4, UR10, 0x1, URZ ;  /* 0x000000010a047890 */ /* 0x000fe2000fffe03f */
[----:B------:R-:W-:Y:S01]  /*cbd0*/  IADD3 R7, R7, -0x1, RZ ;  /* 0xffffffff07077810 */ /* 0x000fe20007ffe0ff */
[----:B------:R-:W-:Y:S01]  /*cbe0*/  UISETP.NE.AND UP1, UPT, UR6, 0x5, UPT ;  /* 0x000000050600788c */ /* 0x000fe2000bf25270 */
[----:B------:R-:W-:Y:S01]  /*cbf0*/  IADD3 R4, R4, 0x80, RZ ;  /* 0x0000008004047810 */ /* 0x000fe20007ffe0ff */
[----:B------:R-:W-:Y:S01]  /*cc00*/  UISETP.NE.AND UP0, UPT, UR4, 0x5, UPT ;  /* 0x000000050400788c */ /* 0x000fe2000bf05270 */
[----:B-1----:R-:W-:Y:S01]  /*cc10*/  MOV R9, R5 ;  /* 0x0000000500097202 */ /* 0x002fe20000000f00 */
[----:B------:R-:W-:Y:S01]  /*cc20*/  USEL UR10, URZ, 0x1, UP1 ;  /* 0x000000013f0a7887 */ /* 0x000fe20008800000 */
[----:B------:R-:W-:Y:S01]  /*cc30*/  IMAD.MOV.U32 R8, RZ, RZ, R6 ;  /* 0x000000ffff087224 */ /* 0x000fe200078e0006 */
[----:B------:R-:W-:-:S02]  /*cc40*/  USEL UR4, UR4, URZ, UP0 ;  /* 0x0000003f04047287 */ /* 0x000fc40008000000 */
[----:B------:R-:W-:Y:S02]  /*cc50*/  USEL UR36, UR6, URZ, UP1 ;  /* 0x0000003f06247287 */ /* 0x000fe40008800000 */
[----:B------:R-:W-:Y:S01]  /*cc60*/  LOP3.LUT R18, R18, UR10, RZ, 0x3c, !PT ;  /* 0x0000000a12127c12 */ /* 0x000fe2000f8e3cff */
[----:B------:R-:W-:Y:S09]  /*cc70*/  @P2 BRA `(.L_x_48) ;  /* 0xffffffbc006c2947 */ /* 0x000ff2000383ffff */
.L_x_37:
[----:B------:R-:W-:-:S04]  /*cc80*/  ULOP3.LUT UR5, UR60, 0x1, URZ, 0xfc, !UPT ;  /* 0x000000013c057892 */ /* 0x000fc8000f8efc3f */
[----:B------:R-:W-:-:S06]  /*cc90*/  UISETP.NE.AND UP0, UPT, UR5, 0x3, UPT ;  /* 0x000000030500788c */ /* 0x000fcc000bf05270 */
[----:B------:R-:W-:-:S13]  /*cca0*/  PLOP3.LUT P2, PT, PT, PT, UP0, 0x80, 0x0 ;  /* 0x000000000000781c */ /* 0x000fda0003f4f008 */
[----:B------:R-:W-:Y:S05]  /*ccb0*/  @!P2 BRA `(.L_x_49) ;  /* 0x000000000004a947 */ /* 0x000fea0003800000 */
[----:B------:R-:W-:Y:S01]  /*ccc0*/  BPT.TRAP 0x1 ;  /* 0x000000040000795c */ /* 0x000fe20000300000 */
.L_x_49:
[----:B------:R-:W-:Y:S02]  /*ccd0*/  UISETP.GT.U32.AND UP0, UPT, UR60, 0x1, UPT ;  /* 0x000000013c00788c */ /* 0x000fe4000bf04070 */
[----:B------:R-:W-:-:S04]  /*cce0*/  ULEA UR5, UR45, UR37, 0x3 ;  /* 0x000000252d057291 */ /* 0x000fc8000f8e183f */
[----:B------:R-:W-:Y:S01]  /*ccf0*/  UIADD3 UR5, UR5, 0x40460, URZ ;  /* 0x0004046005057890 */ /* 0x000fe2000fffe03f */
[----:B------:R-:W-:-:S03]  /*cd00*/  PLOP3.LUT P2, PT, PT, PT, UP0, 0x80, 0x0 ;  /* 0x000000000000781c */ /* 0x000fc60003f4f008 */
[----:B------:R-:W-:-:S09]  /*cd10*/  UPRMT UR5, URZ, 0x654, UR5 ;  /* 0x000006543f057896 */ /* 0x000fd20008000005 */
[----:B------:R-:W-:Y:S01]  /*cd20*/  SYNCS.ARRIVE.TRANS64.RED.A1T0 RZ, [UR5], RZ ;  /* 0x000000ffffff79a7 */ /* 0x000fe20008100405 */
[----:B------:R-:W-:Y:S05]  /*cd30*/  @P2 BRA `(.L_x_50) ;  /* 0x0000000000042947 */ /* 0x000fea0003800000 */
[----:B------:R-:W-:Y:S01]  /*cd40*/  BPT.TRAP 0x1 ;  /* 0x000000040000795c */ /* 0x000fe20000300000 */
.L_x_50:
[----:B------:R-:W-:Y:S05]  /*cd50*/  @!P0 BRA `(.L_x_51) ;  /* 0x0000000000048947 */ /* 0x000fea0003800000 */
[----:B------:R-:W-:Y:S01]  /*cd60*/  BPT.TRAP 0x1 ;  /* 0x000000040000795c */ /* 0x000fe20000300000 */
.L_x_51:
[----:B------:R-:W-:-:S04]  /*cd70*/  ULEA UR4, UR4, UR37, 0x3 ;  /* 0x0000002504047291 */ /* 0x000fc8000f8e183f */
[----:B------:R-:W-:-:S04]  /*cd80*/  UIADD3 UR4, UR4, 0x40428, URZ ;  /* 0x0004042804047890 */ /* 0x000fc8000fffe03f */
[----:B------:R-:W-:-:S09]  /*cd90*/  UPRMT UR4, URZ, 0x654, UR4 ;  /* 0x000006543f047896 */ /* 0x000fd20008000004 */
[----:B------:R-:W-:Y:S01]  /*cda0*/  SYNCS.ARRIVE.TRANS64.RED.A1T0 RZ, [UR4], RZ ;  /* 0x000000ffffff79a7 */ /* 0x000fe20008100404 */
[----:B------:R-:W-:Y:S05]  /*cdb0*/  @P1 BRA `(.L_x_52) ;  /* 0x0000000000041947 */ /* 0x000fea0003800000 */
[----:B------:R-:W-:Y:S01]  /*cdc0*/  BPT.TRAP 0x1 ;  /* 0x000000040000795c */ /* 0x000fe20000300000 */
.L_x_52:
[----:B------:R-:W2:Y:S01]  /*cdd0*/  SHFL.BFLY PT, R4, R3, 0x1, 0x1f ;  /* 0x0c201f0003047f89 */ /* 0x000ea200000e0000 */
[----:B------:R-:W-:Y:S01]  /*cde0*/  BSSY B0, `(.L_x_53) ;  /* 0x0000023000007945 */ /* 0x000fe20003800000 */
[----:B------:R-:W-:Y:S02]  /*cdf0*/  MOV R11, 0x7f800000 ;  /* 0x7f800000000b7802 */ /* 0x000fe40000000f00 */
[----:B------:R-:W3:Y:S01]  /*ce00*/  SHFL.BFLY PT, R7, R0, 0x1, 0x1f ;  /* 0x0c201f0000077f89 */ /* 0x000ee200000e0000 */
[----:B------:R-:W-:Y:S02]  /*ce10*/  MOV R10, 0x3f800000 ;  /* 0x3f800000000a7802 */ /* 0x000fe40000000f00 */
[----:B-1----:R-:W-:Y:S02]  /*ce20*/  MOV R8, 0x3f800000 ;  /* 0x3f80000000087802 */ /* 0x002fe40000000f00 */
[----:B------:R-:W-:Y:S01]  /*ce30*/  MOV R13, 0x7f800000 ;  /* 0x7f800000000d7802 */ /* 0x000fe20000000f00 */
[----:B--2---:R-:W-:Y:S01]  /*ce40*/  FADD R4, R4, R3 ;  /* 0x0000000304047221 */ /* 0x004fe20000000000 */
[----:B---3--:R-:W-:-:S04]  /*ce50*/  FADD R14, R7, R0 ;  /* 0x00000000070e7221 */ /* 0x008fc80000000000 */
[----:B------:R-:W1:Y:S04]  /*ce60*/  SHFL.BFLY PT, R9, R4, 0x2, 0x1f ;  /* 0x0c401f0004097f89 */ /* 0x000e6800000e0000 */
[----:B------:R-:W2:Y:S01]  /*ce70*/  SHFL.BFLY PT, R21, R14, 0x2, 0x1f ;  /* 0x0c401f000e157f89 */ /* 0x000ea200000e0000 */
[C---:B-1----:R-:W-:Y:S01]  /*ce80*/  FSETP.NE.AND P0, PT, R4.reuse, -R9, PT ;  /* 0x800000090400720b */ /* 0x042fe20003f05000 */
[----:B------:R-:W-:Y:S01]  /*ce90*/  FADD R3, R4, R9 ;  /* 0x0000000904037221 */ /* 0x000fe20000000000 */
[----:B--2---:R-:W-:-:S11]  /*cea0*/  FADD R7, R14, R21 ;  /* 0x000000150e077221 */ /* 0x004fd60000000000 */
[----:B------:R-:W-:Y:S05]  /*ceb0*/  @!P0 BRA `(.L_x_54) ;  /* 0x0000000000548947 */ /* 0x000fea0003800000 */
[----:B------:R-:W-:Y:S01]  /*cec0*/  IADD3 R0, R3, 0x1800000, RZ ;  /* 0x0180000003007810 */ /* 0x000fe20007ffe0ff */
[----:B------:R-:W-:Y:S03]  /*ced0*/  BSSY B1, `(.L_x_55) ;  /* 0x000000c000017945 */ /* 0x000fe60003800000 */
[----:B------:R-:W-:-:S04]  /*cee0*/  LOP3.LUT R0, R0, 0x7f800000, RZ, 0xc0, !PT ;  /* 0x7f80000000007812 */ /* 0x000fc800078ec0ff */
[----:B------:R-:W-:-:S13]  /*cef0*/  ISETP.GT.U32.AND P0, PT, R0, 0x1ffffff, PT ;  /* 0x01ffffff0000780c */ /* 0x000fda0003f04070 */
[----:B------:R-:W-:Y:S05]  /*cf00*/  @P0 BRA `(.L_x_56) ;  /* 0x0000000000100947 */ /* 0x000fea0003800000 */
[----:B------:R-:W-:-:S07]  /*cf10*/  MOV R12, 0xcf30 ;  /* 0x0000cf30000c7802 */ /* 0x000fce0000000f00 */
[----:B------:R-:W-:Y:S05]  /*cf20*/  CALL.REL.NOINC `($__internal_0_$__cuda_sm20_rcp_rn_f32_slowpath) ;  /* 0x0000004400a47944 */ /* 0x000fea0003c00000 */
[----:B------:R-:W-:Y:S01]  /*cf30*/  IMAD.MOV.U32 R8, RZ, RZ, R4 ;  /* 0x000000ffff087224 */ /* 0x000fe200078e0004 */
[----:B------:R-:W-:Y:S06]  /*cf40*/  BRA `(.L_x_57) ;  /* 0x0000000000107947 */ /* 0x000fec0003800000 */
.L_x_56:
[----:B------:R-:W1:Y:S02]  /*cf50*/  MUFU.RCP R8, R3 ;  /* 0x0000000300087308 */ /* 0x000e640000001000 */
[----:B-1----:R-:W-:-:S04]  /*cf60*/  FFMA R0, R3, R8, -1 ;  /* 0xbf80000003007423 */ /* 0x002fc80000000008 */
[----:B------:R-:W-:-:S04]  /*cf70*/  FADD.FTZ R9, -R0, -RZ ;  /* 0x800000ff00097221 */ /* 0x000fc80000010100 */
[----:B------:R-:W-:-:S07]  /*cf80*/  FFMA R8, R8, R9, R8 ;  /* 0x0000000908087223 */ /* 0x000fce0000000008 */
.L_x_57:
[----:B------:R-:W-:Y:S05]  /*cf90*/  BSYNC B1 ;  /* 0x0000000000017941 */ /* 0x000fea0003800000 */
.L_x_55:
[----:B------:R-:W-:Y:S01]  /*cfa0*/  FSETP.GEU.AND P0, PT, |R3|, 1.175494350822287508e-38, PT ;  /* 0x008000000300780b */ /* 0x000fe20003f0e200 */
[----:B------:R-:W-:-:S12]  /*cfb0*/  ULDC UR4, c[0x0][0x600] ;  /* 0x0001800000047ab9 */ /* 0x000fd80000000800 */
[----:B------:R-:W-:-:S04]  /*cfc0*/  @!P0 FMUL R3, R3, 16777216 ;  /* 0x4b80000003038820 */ /* 0x000fc80000400000 */
[----:B------:R-:W1:Y:S02]  /*cfd0*/  MUFU.LG2 R0, R3 ;  /* 0x0000000300007308 */ /* 0x000e640000000c00 */
[----:B-1----:R-:W-:-:S04]  /*cfe0*/  @!P0 FADD R0, R0, -24 ;  /* 0xc1c0000000008421 */ /* 0x002fc80000000000 */
[----:B------:R-:W-:-:S04]  /*cff0*/  FMUL R0, R0, 0.69314718246459960938 ;  /* 0x3f31721800007820 */ /* 0x000fc80000400000 */
[----:B------:R-:W-:-:S07]  /*d000*/  FFMA R13, R5, UR4, R0 ;  /* 0x00000004050d7c23 */ /* 0x000fce0008000000 */
.L_x_54:
[----:B------:R-:W-:Y:S05]  /*d010*/  BSYNC B0 ;  /* 0x0000000000007941 */ /* 0x000fea0003800000 */
.L_x_53:
[----:B------:R-:W-:Y:S01]  /*d020*/  FSETP.NE.AND P0, PT, R14, -R21, PT ;  /* 0x800000150e00720b */ /* 0x000fe20003f05000 */
[----:B------:R-:W-:Y:S01]  /*d030*/  ULDC UR4, c[0x0][0x608] ;  /* 0x0001820000047ab9 */ /* 0x000fe20000000800 */
[----:B------:R-:W-:Y:S01]  /*d040*/  BSSY B0, `(.L_x_58) ;  /* 0x0000041000007945 */ /* 0x000fe20003800000 */
[----:B------:R-:W-:-:S04]  /*d050*/  FMUL R8, R8, UR4 ;  /* 0x0000000408087c20 */ /* 0x000fc80008400000 */
        /* <DEDUP_REMOVED lines=40> */
[----:B------:R-:W-:Y:S06]  /*d2e0*/  @!P0 BRA `(.L_x_59) ;  /* 0x0000000000588947 */ /* 0x000fec0003800000 */
[----:B------:R-:W-:Y:S01]  /*d2f0*/  IADD3 R0, R7, 0x1800000, RZ ;  /* 0x0180000007007810 */ /* 0x000fe20007ffe0ff */
[----:B------:R-:W-:Y:S03]  /*d300*/  BSSY B1, `(.L_x_60) ;  /* 0x000000d000017945 */ /* 0x000fe60003800000 */
[----:B------:R-:W-:-:S04]  /*d310*/  LOP3.LUT R0, R0, 0x7f800000, RZ, 0xc0, !PT ;  /* 0x7f80000000007812 */ /* 0x000fc800078ec0ff */
[----:B------:R-:W-:-:S13]  /*d320*/  ISETP.GT.U32.AND P0, PT, R0, 0x1ffffff, PT ;  /* 0x01ffffff0000780c */ /* 0x000fda0003f04070 */
[----:B------:R-:W-:Y:S05]  /*d330*/  @P0 BRA `(.L_x_61) ;  /* 0x0000000000140947 */ /* 0x000fea0003800000 */
[----:B------:R-:W-:Y:S02]  /*d340*/  MOV R3, R7 ;  /* 0x0000000700037202 */ /* 0x000fe40000000f00 */
[----:B------:R-:W-:-:S07]  /*d350*/  MOV R12, 0xd370 ;  /* 0x0000d370000c7802 */ /* 0x000fce0000000f00 */
[----:B------:R-:W-:Y:S05]  /*d360*/  CALL.REL.NOINC `($__internal_0_$__cuda_sm20_rcp_rn_f32_slowpath) ;  /* 0x0000004000947944 */ /* 0x000fea0003c00000 */
[----:B------:R-:W-:Y:S01]  /*d370*/  MOV R10, R4 ;  /* 0x00000004000a7202 */ /* 0x000fe20000000f00 */
[----:B------:R-:W-:Y:S06]  /*d380*/  BRA `(.L_x_62) ;  /* 0x0000000000107947 */ /* 0x000fec0003800000 */
.L_x_61:
[----:B------:R-:W1:Y:S02]  /*d390*/  MUFU.RCP R10, R7 ;  /* 0x00000007000a7308 */ /* 0x000e640000001000 */
[----:B-1----:R-:W-:-:S04]  /*d3a0*/  FFMA R0, R7, R10, -1 ;  /* 0xbf80000007007423 */ /* 0x002fc8000000000a */
[----:B------:R-:W-:-:S04]  /*d3b0*/  FADD.FTZ R3, -R0, -RZ ;  /* 0x800000ff00037221 */ /* 0x000fc80000010100 */
[----:B------:R-:W-:-:S07]  /*d3c0*/  FFMA R10, R10, R3, R10 ;  /* 0x000000030a0a7223 */ /* 0x000fce000000000a */
.L_x_62:
[----:B------:R-:W-:Y:S05]  /*d3d0*/  BSYNC B1 ;  /* 0x0000000000017941 */ /* 0x000fea0003800000 */
.L_x_60:
[----:B------:R-:W-:Y:S01]  /*d3e0*/  FSETP.GEU.AND P0, PT, |R7|, 1.175494350822287508e-38, PT ;  /* 0x008000000700780b */ /* 0x000fe20003f0e200 */
[----:B------:R-:W-:-:S12]  /*d3f0*/  ULDC UR4, c[0x0][0x600] ;  /* 0x0001800000047ab9 */ /* 0x000fd80000000800 */
[----:B------:R-:W-:-:S04]  /*d400*/  @!P0 FMUL R7, R7, 16777216 ;  /* 0x4b80000007078820 */ /* 0x000fc80000400000 */
[----:B------:R-:W1:Y:S02]  /*d410*/  MUFU.LG2 R0, R7 ;  /* 0x0000000700007308 */ /* 0x000e640000000c00 */
[----:B-1----:R-:W-:-:S04]  /*d420*/  @!P0 FADD R0, R0, -24 ;  /* 0xc1c0000000008421 */ /* 0x002fc80000000000 */
[----:B------:R-:W-:-:S04]  /*d430*/  FMUL R11, R0, 0.69314718246459960938 ;  /* 0x3f317218000b7820 */ /* 0x000fc80000400000 */
[----:B------:R-:W-:-:S07]  /*d440*/  FFMA R11, R6, UR4, R11 ;  /* 0x00000004060b7c23 */ /* 0x000fce000800000b */
.L_x_59:
[----:B------:R-:W-:Y:S05]  /*d450*/  BSYNC B0 ;  /* 0x0000000000007941 */ /* 0x000fea0003800000 */
.L_x_58:
[----:B------:R-:W-:Y:S01]  /*d460*/  SHF.L.U32 R0, R19, 0x1f, RZ ;  /* 0x0000001f13007819 */ /* 0x000fe200000006ff */
[----:B------:R-:W-:Y:S01]  /*d470*/  UISETP.NE.AND UP0, UPT, UR57, 0x1, UPT ;  /* 0x000000013900788c */ /* 0x000fe2000bf05270 */
[----:B------:R-:W-:Y:S01]  /*d480*/  LOP3.LUT P0, RZ, R2, 0x3, RZ, 0xc0, !PT ;  /* 0x0000000302ff7812 */ /* 0x000fe2000780c0ff */
[----:B------:R-:W-:Y:S01]  /*d490*/  UISETP.NE.AND UP1, UPT, UR57, 0x2, UPT ;  /* 0x000000023900788c */ /* 0x000fe2000bf25270 */
[----:B------:R-:W1:Y:S01]  /*d4a0*/  SYNCS.PHASECHK.TRANS64.TRYWAIT P1, [UR59+0x8], R0 ;  /* 0x00000800ff0075a7 */ /* 0x000e62000802017b */
[----:B------:R-:W-:Y:S02]  /*d4b0*/  ULDC UR4, c[0x0][0x608] ;  /* 0x0001820000047ab9 */ /* 0x000fe40000000800 */
[----:B------:R-:W-:-:S04]  /*d4c0*/  FMUL R10, R10, UR4 ;  /* 0x000000040a0a7c20 */ /* 0x000fc80008400000 */
[-C--:B------:R-:W-:Y:S01]  /*d4d0*/  FMUL R154, R154, R10.reuse ;  /* 0x0000000a9a9a7220 */ /* 0x080fe20000400000 */
[----:B------:R-:W-:Y:S01]  /*d4e0*/  @!UP0 ULOP3.LUT UP2, URZ, UR45, 0x2, URZ, 0xc0, !UPT ;  /* 0x000000022d3f8892 */ /* 0x000fe2000f84c03f */
[-C--:B------:R-:W-:Y:S01]  /*d4f0*/  FMUL R155, R155, R10.reuse ;  /* 0x0000000a9b9b7220 */ /* 0x080fe20000400000 */
[----:B------:R-:W-:Y:S01]  /*d500*/  @!UP0 ULOP3.LUT UR45, UR45, 0x1, URZ, 0xc0, !UPT ;  /* 0x000000012d2d8892 */ /* 0x000fe2000f8ec03f */
[-C--:B------:R-:W-:Y:S01]  /*d510*/  FMUL R158, R158, R10.reuse ;  /* 0x0000000a9e9e7220 */ /* 0x080fe20000400000 */
[----:B------:R-:W-:Y:S01]  /*d520*/  @!UP0 USEL UR4, URZ, 0x1, UP2 ;  /* 0x000000013f048887 */ /* 0x000fe20009000000 */
[-C--:B------:R-:W-:Y:S01]  /*d530*/  FMUL R159, R159, R10.reuse ;  /* 0x0000000a9f9f7220 */ /* 0x080fe20000400000 */
[----:B------:R-:W-:Y:S01]  /*d540*/  @!UP1 UIADD3 UR5, UR45, 0x1, URZ ;  /* 0x000000012d059890 */ /* 0x000fe2000fffe03f */
[-C--:B------:R-:W-:Y:S01]  /*d550*/  FMUL R162, R162, R10.reuse ;  /* 0x0000000aa2a27220 */ /* 0x080fe20000400000 */
[----:B------:R-:W-:Y:S01]  /*d560*/  @!UP0 ULOP3.LUT UR56, UR56, UR4, URZ, 0x3c, !UPT ;  /* 0x0000000438388292 */ /* 0x000fe2000f8e3c3f */
[-C--:B------:R-:W-:Y:S01]  /*d570*/  FMUL R163, R163, R10.reuse ;  /* 0x0000000aa3a37220 */ /* 0x080fe20000400000 */
[----:B------:R-:W-:Y:S01]  /*d580*/  @!UP1 UISETP.GT.U32.AND UP2, UPT, UR5, 0x1, UPT ;  /* 0x000000010500988c */ /* 0x000fe2000bf44070 */
[-C--:B------:R-:W-:Y:S01]  /*d590*/  FMUL R166, R166, R10.reuse ;  /* 0x0000000aa6a67220 */ /* 0x080fe20000400000 */
[----:B------:R-:W-:Y:S01]  /*d5a0*/  @!UP1 ULOP3.LUT UR45, UR45, 0x1, URZ, 0xc, !UPT ;  /* 0x000000012d2d9892 */ /* 0x000fe2000f8e0c3f */
[-C--:B------:R-:W-:Y:S01]  /*d5b0*/  FMUL R167, R167, R10.reuse ;  /* 0x0000000aa7a77220 */ /* 0x080fe20000400000 */
[----:B------:R-:W-:Y:S01]  /*d5c0*/  @!UP1 USEL UR4, URZ, 0x1, !UP2 ;  /* 0x000000013f049887 */ /* 0x000fe2000d000000 */
[-C--:B------:R-:W-:Y:S01]  /*d5d0*/  FMUL R138, R138, R10.reuse ;  /* 0x0000000a8a8a7220 */ /* 0x080fe20000400000 */
[-C--:B------:R-:W-:Y:S01]  /*d5e0*/  FMUL R139, R139, R10.reuse ;  /* 0x0000000a8b8b7220 */ /* 0x080fe20000400000 */
[-C--:B------:R-:W-:Y:S01]  /*d5f0*/  FMUL R142, R142, R10.reuse ;  /* 0x0000000a8e8e7220 */ /* 0x080fe20000400000 */
[----:B------:R-:W-:Y:S01]  /*d600*/  @!UP1 ULOP3.LUT UR56, UR56, UR4, URZ, 0x3c, !UPT ;  /* 0x0000000438389292 */ /* 0x000fe2000f8e3c3f */
        /* <DEDUP_REMOVED lines=13> */
[----:B-1----:R-:W-:Y:S06]  /*d6e0*/  @!P1 BRA `(.L_x_63) ;  /* 0x0000003800bc9947 */ /* 0x002fec0003800000 */
.L_x_133:
[----:B------:R-:W-:Y:S01]  /*d6f0*/  USHF.L.U32 UR42, UR46, 0x6, URZ ;  /* 0x000000062e2a7899 */ /* 0x000fe2000800063f */
[----:B------:R-:W-:Y:S04]  /*d700*/  BSSY B0, `(.L_x_64) ;  /* 0x000001b000007945 */ /* 0x000fe80003800000 */
[----:B------:R-:W-:Y:S07]  /*d710*/  @P0 BRA `(.L_x_65) ;  /* 0x0000000000640947 */ /* 0x000fee0003800000 */
[----:B------:R-:W2:Y:S01]  /*d720*/  LDC R4, c[0x0][0xa10] ;  /* 0x00028400ff047b82 */ /* 0x000ea20000000800 */
[----:B-1----:R-:W-:Y:S01]  /*d730*/  LOP3.LUT R0, R2, 0x60, RZ, 0xc0, !PT ;  /* 0x0000006002007812 */ /* 0x002fe200078ec0ff */
[----:B------:R-:W-:Y:S01]  /*d740*/  ULDC UR4, c[0x0][0x288] ;  /* 0x0000a20000047ab9 */ /* 0x000fe20000000800 */
[----:B------:R-:W-:Y:S01]  /*d750*/  SHF.R.U32.HI R3, RZ, 0x2, R2 ;  /* 0x00000002ff037819 */ /* 0x000fe20000011602 */
[----:B------:R-:W-:Y:S01]  /*d760*/  ULDC.64 UR6, c[0x0][0x208] ;  /* 0x0000820000067ab9 */ /* 0x000fe20000000a00 */
[----:B------:R-:W-:Y:S02]  /*d770*/  SHF.R.U32.HI R0, RZ, 0x5, R0 ;  /* 0x00000005ff007819 */ /* 0x000fe40000011600 */
[----:B------:R-:W-:Y:S01]  /*d780*/  IADD3 R5, RZ, -UR47, RZ ;  /* 0x8000002fff057c10 */ /* 0x000fe2000fffe0ff */
[----:B------:R-:W1:Y:S01]  /*d790*/  LDC.64 R6, c[0x0][0x688] ;  /* 0x0001a200ff067b82 */ /* 0x000e620000000a00 */
[----:B------:R-:W-:Y:S02]  /*d7a0*/  LOP3.LUT R3, R3, 0x7, RZ, 0xc0, !PT ;  /* 0x0000000703037812 */ /* 0x000fe400078ec0ff */
[----:B------:R-:W-:-:S04]  /*d7b0*/  SHF.L.U32 R0, R0, 0x4, RZ ;  /* 0x0000000400007819 */ /* 0x000fc800000006ff */
[----:B------:R-:W-:Y:S01]  /*d7c0*/  LOP3.LUT R3, R0, 0xfffffff0, R3, 0xe2, !PT ;  /* 0xfffffff000037812 */ /* 0x000fe200078ee203 */
[----:B--2---:R-:W-:-:S04]  /*d7d0*/  IMAD R5, R4, R5, UR58 ;  /* 0x0000003a04057e24 */ /* 0x004fc8000f8e0205 */
[----:B-1----:R-:W-:Y:S02]  /*d7e0*/  IMAD R0, R5, R6, UR42 ;  /* 0x0000002a05007e24 */ /* 0x002fe4000f8e0206 */
[----:B------:R-:W-:Y:S02]  /*d7f0*/  VIADD R5, R3, UR42 ;  /* 0x0000002a03057c36 */ /* 0x000fe40008000000 */
[----:B------:R-:W-:-:S03]  /*d800*/  IMAD R0, R7, UR44, R0 ;  /* 0x0000002c07007c24 */ /* 0x000fc6000f8e0200 */
[----:B------:R-:W-:Y:S02]  /*d810*/  IADD3 R4, R5, 0x8, RZ ;  /* 0x0000000805047810 */ /* 0x000fe40007ffe0ff */
[----:B------:R-:W-:Y:S02]  /*d820*/  IADD3 R3, P2, R3, R0, RZ ;  /* 0x0000000003037210 */ /* 0x000fe40007f5e0ff */
[----:B------:R-:W-:Y:S02]  /*d830*/  ISETP.GE.U32.AND P0, PT, R5, UR4, PT ;  /* 0x0000000405007c0c */ /* 0x000fe4000bf06070 */
[----:B------:R-:W-:Y:S01]  /*d840*/  ISETP.GE.U32.AND P1, PT, R4, UR4, PT ;  /* 0x0000000404007c0c */ /* 0x000fe2000bf26070 */
[----:B------:R-:W-:Y:S01]  /*d850*/  ULDC.64 UR4, c[0x0][0x680] ;  /* 0x0001a00000047ab9 */ /* 0x000fe20000000a00 */
[----:B------:R-:W-:Y:S02]  /*d860*/  LEA.HI.X.SX32 R0, R0, RZ, 0x1, P2 ;  /* 0x000000ff00007211 */ /* 0x000fe400010f0eff */
[----:B------:R-:W-:-:S04]  /*d870*/  LEA R4, P2, R3, UR4, 0x2 ;  /* 0x0000000403047c11 */ /* 0x000fc8000f8410ff */
[----:B------:R-:W-:-:S05]  /*d880*/  LEA.HI.X R5, R3, UR5, R0, 0x2, P2 ;  /* 0x0000000503057c11 */ /* 0x000fca00090f1400 */
[----:B------:R2:W-:Y:S04]  /*d890*/  @!P0 STG.E desc[UR6][R4.64], R13 ;  /* 0x0000000d04008986 */ /* 0x0005e8000c101906 */
[----:B------:R2:W-:Y:S02]  /*d8a0*/  @!P1 STG.E desc[UR6][R4.64+0x20], R11 ;  /* 0x0000200b04009986 */ /* 0x0005e4000c101906 */
.L_x_65:
[----:B------:R-:W-:Y:S05]  /*d8b0*/  BSYNC B0 ;  /* 0x0000000000007941 */ /* 0x000fea0003800000 */
.L_x_64:
[----:B------:R-:W-:Y:S01]  /*d8c0*/  ULDC.64 UR4, c[0x0][0x730] ;  /* 0x0001cc0000047ab9 */ /* 0x000fe20000000a00 */
[-C--:B------:R-:W-:Y:S01]  /*d8d0*/  FMUL R38, R106, R10.reuse ;  /* 0x0000000a6a267220 */ /* 0x080fe20000400000 */
[----:B------:R-:W-:Y:S01]  /*d8e0*/  ISETP.NE.U32.AND P0, PT, RZ, UR4, PT ;  /* 0x00000004ff007c0c */ /* 0x000fe2000bf05070 */
[-C--:B------:R-:W-:Y:S01]  /*d8f0*/  FMUL R37, R107, R10.reuse ;  /* 0x0000000a6b257220 */ /* 0x080fe20000400000 */
[-C--:B------:R-:W-:Y:S01]  /*d900*/  FMUL R40, R110, R10.reuse ;  /* 0x0000000a6e287220 */ /* 0x080fe20000400000 */
[-C--:B------:R-:W-:Y:S01]  /*d910*/  FMUL R39, R111, R10.reuse ;  /* 0x0000000a6f277220 */ /* 0x080fe20000400000 */
[----:B------:R-:W-:Y:S01]  /*d920*/  ISETP.NE.AND.EX P0, PT, RZ, UR5, PT, P0 ;  /* 0x00000005ff007c0c */ /* 0x000fe2000bf05300 */
        /* <DEDUP_REMOVED lines=12> */
[----:B------:R-:W-:Y:S06]  /*d9f0*/  @P0 BRA `(.L_x_66) ;  /* 0x0000000000280947 */ /* 0x000fec0003800000 */
[----:B------:R-:W-:Y:S02]  /*da00*/  ULDC.64 UR4, c[0x0][0x728] ;  /* 0x0001ca0000047ab9 */ /* 0x000fe40000000a00 */
[----:B------:R-:W-:-:S04]  /*da10*/  ISETP.NE.U32.AND P0, PT, RZ, UR4, PT ;  /* 0x00000004ff007c0c */ /* 0x000fc8000bf05070 */
[----:B------:R-:W-:-:S13]  /*da20*/  ISETP.NE.AND.EX P0, PT, RZ, UR5, PT, P0 ;  /* 0x00000005ff007c0c */ /* 0x000fda000bf05300 */
[----:B------:R-:W-:Y:S05]  /*da30*/  @!P0 BRA `(.L_x_67) ;  /* 0x0000000000108947 */ /* 0x000fea0003800000 */
[----:B--2---:R-:W2:Y:S01]  /*da40*/  LDC.64 R4, c[0x0][0x728] ;  /* 0x0001ca00ff047b82 */ /* 0x004ea20000000a00 */
[----:B------:R-:W-:Y:S02]  /*da50*/  ULDC.64 UR4, c[0x0][0x208] ;  /* 0x0000820000047ab9 */ /* 0x000fe40000000a00 */
[----:B--2---:R3:W5:Y:S01]  /*da60*/  LDG.E R16, desc[UR4][R4.64] ;  /* 0x0000000404107981 */ /* 0x004762000c1e1900 */
[----:B------:R-:W-:Y:S05]  /*da70*/  BRA `(.L_x_66) ;  /* 0x0000000000087947 */ /* 0x000fea0003800000 */
.L_x_67:
[----:B------:R-:W-:Y:S02]  /*da80*/  ULDC UR4, c[0x0][0x720] ;  /* 0x0001c80000047ab9 */ /* 0x000fe40000000800 */
[----:B------:R-:W-:-:S07]  /*da90*/  MOV R16, UR4 ;  /* 0x0000000400107c02 */ /* 0x000fce0008000f00 */
.L_x_66:
[----:B-1----:R-:W-:-:S04]  /*daa0*/  MOV R0, RZ ;  /* 0x000000ff00007202 */ /* 0x002fc80000000f00 */
[----:B------:R-:W-:-:S13]  /*dab0*/  LOP3.LUT P0, RZ, R0, 0x1bf, RZ, 0xc0, !PT ;  /* 0x000001bf00ff7812 */ /* 0x000fda000780c0ff */
[----:B------:R-:W-:Y:S05]  /*dac0*/  @!P0 BRA `(.L_x_68) ;  /* 0x0000000000408947 */ /* 0x000fea0003800000 */
[----:B------:R-:W-:Y:S01]  /*dad0*/  MOV R0, 0x0 ;  /* 0x0000000000007802 */ /* 0x000fe20000000f00 */
[----:B------:R-:W-:Y:S01]  /*dae0*/  ULDC.64 UR4, c[0x4][0x70] ;  /* 0x01001c0000047ab9 */ /* 0x000fe20000000a00 */
[----:B------:R-:W-:Y:S01]  /*daf0*/  ULDC.64 UR6, c[0x4][0x8] ;  /* 0x0100020000067ab9 */ /* 0x000fe20000000a00 */
[----:B--23--:R-:W-:Y:S01]  /*db00*/  MOV R4, UR4 ;  /* 0x0000000400047c02 */ /* 0x00cfe20008000f00 */
[----:B------:R1:W2:Y:S01]  /*db10*/  LDC.64 R14, c[0x4][R0] ;  /* 0x01000000000e7b82 */ /* 0x0002a20000000a00 */
[----:B------:R-:W-:Y:S01]  /*db20*/  MOV R5, UR5 ;  /* 0x0000000500057c02 */ /* 0x000fe20008000f00 */
[----:B------:R-:W-:Y:S01]  /*db30*/  ULDC.64 UR4, c[0x4][0x78] ;  /* 0x01001e0000047ab9 */ /* 0x000fe20000000a00 */
[----:B------:R-:W-:Y:S01]  /*db40*/  MOV R10, UR6 ;  /* 0x00000006000a7c02 */ /* 0x000fe20008000f00 */
[----:B------:R-:W-:Y:S01]  /*db50*/  IMAD.U32 R7, RZ, RZ, UR5 ;  /* 0x00000005ff077e24 */ /* 0x000fe2000f8e00ff */
[----:B------:R-:W-:Y:S02]  /*db60*/  MOV R6, UR4 ;  /* 0x0000000400067c02 */ /* 0x000fe40008000f00 */
[----:B------:R-:W-:-:S02]  /*db70*/  MOV R11, UR7 ;  /* 0x00000007000b7c02 */ /* 0x000fc40008000f00 */
[----:B------:R-:W-:Y:S02]  /*db80*/  MOV R8, 0x70 ;  /* 0x0000007000087802 */ /* 0x000fe40000000f00 */
[----:B------:R-:W-:Y:S02]  /*db90*/  MOV R12, 0x1 ;  /* 0x00000001000c7802 */ /* 0x000fe40000000f00 */
[----:B-1----:R-:W-:-:S07]  /*dba0*/  MOV R13, RZ ;  /* 0x000000ff000d7202 */ /* 0x002fce0000000f00 */
[----:B------:R-:W-:-:S07]  /*dbb0*/  LEPC R20, `(.L_x_68) ;  /* 0x000000001014794e */ /* 0x000fce0000000000 */
[----:B--2--5:R-:W-:Y:S05]  /*dbc0*/  CALL.ABS.NOINC R14 ;  /* 0x000000000e007343 */ /* 0x024fea0003c00000 */
.L_x_68:
[----:B------:R-:W-:Y:S01]  /*dbd0*/  MOV R0, UR57 ;  /* 0x0000003900007c02 */ /* 0x000fe20008000f00 */
[----:B------:R-:W-:-:S04]  /*dbe0*/  IMAD.U32 R23, RZ, RZ, UR37 ;  /* 0x00000025ff177e24 */ /* 0x000fc8000f8e00ff */
[----:B------:R-:W-:-:S05]  /*dbf0*/  IMAD R23, R0, 0x2200, R23 ;  /* 0x0000220000177824 */ /* 0x000fca00078e0217 */
[----:B------:R-:W-:-:S04]  /*dc00*/  IADD3 R24, R23, 0x39e00, RZ ;  /* 0x00039e0017187810 */ /* 0x000fc80007ffe0ff */
        /* <DEDUP_REMOVED lines=18> */
.L_x_69:
[C---:B------:R-:W-:Y:S01]  /*dd30*/  IMAD.SHL.U32 R0, R2.reuse, 0x10, RZ ;  /* 0x0000001002007824 */ /* 0x040fe200078e00ff */
[----:B------:R-:W-:Y:S01]  /*dd40*/  SHF.L.U32 R3, R2, 0x5, RZ ;  /* 0x0000000502037819 */ /* 0x000fe200000006ff */
[----:B------:R-:W-:Y:S01]  /*dd50*/  ULDC.64 UR4, c[0x0][0x730] ;  /* 0x0001cc0000047ab9 */ /* 0x000fe20000000a00 */
[----:B--23--:R-:W-:Y:S02]  /*dd60*/  SHF.R.U32.HI R5, RZ, 0x1, R2 ;  /* 0x00000001ff057819 */ /* 0x00cfe40000011602 */
[----:B------:R-:W-:Y:S02]  /*dd70*/  LOP3.LUT R0, R0, 0x600, RZ, 0xc0, !PT ;  /* 0x0000060000007812 */ /* 0x000fe400078ec0ff */
[----:B------:R-:W-:Y:S02]  /*dd80*/  LOP3.LUT R4, R3, 0xc0, RZ, 0xc0, !PT ;  /* 0x000000c003047812 */ /* 0x000fe400078ec0ff */
[--C-:B------:R-:W-:Y:S02]  /*dd90*/  LOP3.LUT R0, R0, 0x20, R3.reuse, 0xf8, !PT ;  /* 0x0000002000007812 */ /* 0x100fe400078ef803 */
[----:B------:R-:W-:Y:S01]  /*dda0*/  ISETP.NE.U32.AND P0, PT, RZ, UR4, PT ;  /* 0x00000004ff007c0c */ /* 0x000fe2000bf05070 */
[----:B------:R-:W-:Y:S01]  /*ddb0*/  ULDC UR4, c[0x0][0x720] ;  /* 0x0001c80000047ab9 */ /* 0x000fe20000000800 */
[----:B------:R-:W-:-:S02]  /*ddc0*/  LOP3.LUT R3, R0, 0x100, R3, 0xf8, !PT ;  /* 0x0000010000037812 */ /* 0x000fc400078ef803 */
[----:B------:R-:W-:Y:S02]  /*ddd0*/  LOP3.LUT R0, R2, 0x7f, RZ, 0xc0, !PT ;  /* 0x0000007f02007812 */ /* 0x000fe400078ec0ff */
[----:B------:R-:W-:Y:S02]  /*dde0*/  LOP3.LUT R4, R4, 0x8, R5, 0xf8, !PT ;  /* 0x0000000804047812 */ /* 0x000fe400078ef805 */
[----:B------:R-:W-:Y:S02]  /*ddf0*/  IADD3 R0, R0, 0x1f, RZ ;  /* 0x0000001f00007810 */ /* 0x000fe40007ffe0ff */
[----:B------:R-:W-:Y:S02]  /*de00*/  ISETP.NE.AND.EX P0, PT, RZ, UR5, PT, P0 ;  /* 0x00000005ff007c0c */ /* 0x000fe4000bf05300 */
[----:B------:R-:W-:Y:S02]  /*de10*/  ISETP.GT.U32.AND P1, PT, R0, 0x3e, PT ;  /* 0x0000003e0000780c */ /* 0x000fe40003f24070 */
[----:B------:R-:W-:-:S02]  /*de20*/  SHF.L.U32 R5, R2, 0x2, RZ ;  /* 0x0000000202057819 */ /* 0x000fc400000006ff */
[----:B-----5:R-:W-:Y:S02]  /*de30*/  FSEL R21, R16, UR4, !P0 ;  /* 0x0000000410157c08 */ /* 0x020fe4000c000000 */
[----:B------:R-:W-:Y:S02]  /*de40*/  LOP3.LUT R4, R4, 0x18, R5, 0x78, !PT ;  /* 0x0000001804047812 */ /* 0x000fe400078e7805 */
[----:B------:R-:W-:Y:S01]  /*de50*/  LOP3.LUT P0, RZ, R2, 0x4, RZ, 0xc0, !PT ;  /* 0x0000000402ff7812 */ /* 0x000fe2000780c0ff */
[-C--:B------:R-:W-:Y:S01]  /*de60*/  FMUL R5, R154, R21.reuse ;  /* 0x000000159a057220 */ /* 0x080fe20000400000 */
[----:B------:R-:W-:Y:S01]  /*de70*/  LOP3.LUT R3, R3, R4, RZ, 0xfc, !PT ;  /* 0x0000000403037212 */ /* 0x000fe200078efcff */
        /* <DEDUP_REMOVED lines=79> */
[----:B------:R-:W-:Y:S01]  /*e370*/  MOV R21, 0x20 ;  /* 0x0000002000157802 */ /* 0x000fe20000000f00 */
[----:B------:R-:W-:Y:S01]  /*e380*/  IMAD R53, R3, 0x2, R23 ;  /* 0x0000000203357824 */ /* 0x000fe200078e0217 */
        /* <DEDUP_REMOVED lines=8> */
[----:B------:R-:W-:Y:S02]  /*e410*/  SEL R21, R21, 0xffffffe0, !P0 ;  /* 0xffffffe015157807 */ /* 0x000fe40004000000 */
[----:B------:R-:W-:Y:S01]  /*e420*/  LEA R0, R3, R24, 0x1 ;  /* 0x0000001803007211 */ /* 0x000fe200078e08ff */
[----:B------:R-:W-:Y:S06]  /*e430*/  @P1 BRA `(.L_x_70) ;  /* 0x0000000000041947 */ /* 0x000fec0003800000 */
[----:B------:R-:W-:-:S04]  /*e440*/  DEPBAR.LE SB0, 0x1 ;  /* 0x000080400000791a */ /* 0x000fc80000000000 */
.L_x_70:
[----:B------:R-:W-:Y:S05]  /*e450*/  WARPSYNC.ALL ;  /* 0x0000000000007948 */ /* 0x000fea0003800000 */
[----:B------:R-:W-:Y:S01]  /*e460*/  BAR.SYNC.DEFER_BLOCKING 0x1, 0x80 ;  /* 0x0042000000007b1d */ /* 0x000fe20000010000 */
[----:B------:R-:W-:Y:S02]  /*e470*/  IADD3 R3, R0, R21, RZ ;  /* 0x0000001500037210 */ /* 0x000fe40007ffe0ff */
[----:B------:R-:W-:Y:S02]  /*e480*/  F2FP.BF16.F32.PACK_AB R13, R13, R14 ;  /* 0x0000000e0d0d723e */ /* 0x000fe400000010ff */
[----:B------:R-:W-:Y:S01]  /*e490*/  F2FP.BF16.F32.PACK_AB R25, R25, R26 ;  /* 0x0000001a1919723e */ /* 0x000fe200000010ff */
[----:B------:R-:W-:Y:S01]  /*e4a0*/  BSSY B0, `(.L_x_71) ;  /* 0x000001e000007945 */ /* 0x000fe20003800000 */
[----:B------:R-:W-:-:S02]  /*e4b0*/  F2FP.BF16.F32.PACK_AB R12, R137, R136 ;  /* 0x00000088890c723e */ /* 0x000fc400000010ff */
[----:B------:R-:W-:Y:S02]  /*e4c0*/  F2FP.BF16.F32.PACK_AB R14, R141, R140 ;  /* 0x0000008c8d0e723e */ /* 0x000fe400000010ff */
[----:B------:R-:W-:Y:S02]  /*e4d0*/  F2FP.BF16.F32.PACK_AB R15, R15, R20 ;  /* 0x000000140f0f723e */ /* 0x000fe400000010ff */
[----:B------:R-:W-:Y:S02]  /*e4e0*/  F2FP.BF16.F32.PACK_AB R24, R145, R144 ;  /* 0x000000909118723e */ /* 0x000fe400000010ff */
[----:B------:R-:W-:Y:S02]  /*e4f0*/  F2FP.BF16.F32.PACK_AB R26, R149, R148 ;  /* 0x00000094951a723e */ /* 0x000fe400000010ff */
[----:B------:R-:W-:Y:S02]  /*e500*/  F2FP.BF16.F32.PACK_AB R27, R27, R28 ;  /* 0x0000001c1b1b723e */ /* 0x000fe400000010ff */
[----:B------:R-:W-:Y:S01]  /*e510*/  IADD3 R21, R21, 0x1000, R0 ;  /* 0x0000100015157810 */ /* 0x000fe20007ffe000 */
[----:B------:R1:W-:Y:S04]  /*e520*/  STSM.16.M88.4 [R53+0x39e00], R4 ;  /* 0x039e000435007844 */ /* 0x0003e80000000200 */
[----:B------:R1:W-:Y:S01]  /*e530*/  STSM.16.M88.4 [R3], R8 ;  /* 0x0000000803007844 */ /* 0x0003e20000000200 */
[----:B------:R-:W-:Y:S01]  /*e540*/  @!PT LDS RZ, [RZ] ;  /* 0x00000000fffff984 */ /* 0x000fe20000000800 */
[----:B------:R-:W-:Y:S01]  /*e550*/  @!PT LDS RZ, [RZ] ;  /* 0x00000000fffff984 */ /* 0x000fe20000000800 */
[----:B------:R-:W-:Y:S01]  /*e560*/  @!PT LDS RZ, [RZ] ;  /* 0x00000000fffff984 */ /* 0x000fe20000000800 */
[----:B------:R-:W-:Y:S01]  /*e570*/  @!PT LDS RZ, [RZ] ;  /* 0x00000000fffff984 */ /* 0x000fe20000000800 */
[----:B------:R2:W-:Y:S06]  /*e580*/  MEMBAR.ALL.CTA ;  /* 0x0000000000007992 */ /* 0x0005ec0000008000 */
[----:B--2---:R-:W2:Y:S02]  /*e590*/  FENCE.VIEW.ASYNC.S ;  /* 0x00000000000073c6 */ /* 0x004ea40000000000 */
[----:B--2---:R-:W-:Y:S06]  /*e5a0*/  BAR.SYNC.DEFER_BLOCKING 0x1, 0x80 ;  /* 0x0042000000007b1d */ /* 0x004fec0000010000 */
[----:B------:R-:W-:Y:S05]  /*e5b0*/  @P1 BRA `(.L_x_72) ;  /* 0x0000000000301947 */ /* 0x000fea0003800000 */
[----:B------:R-:W-:Y:S01]  /*e5c0*/  R2UR UR40, R23 ;  /* 0x00000000172872ca */ /* 0x000fe200000e0000 */
[----:B------:R-:W-:Y:S01]  /*e5d0*/  ULDC.64 UR8, c[0x0][0x198] ;  /* 0x0000660000087ab9 */ /* 0x000fe20000000a00 */
[----:B------:R-:W-:Y:S02]  /*e5e0*/  UIADD3 UR43, -UR47, URZ, URZ ;  /* 0x0000003f2f2b7290 */ /* 0x000fe4000fffe13f */
[----:B------:R-:W-:Y:S01]  /*e5f0*/  UIADD3 UR6, UP0, UR8, 0x670, URZ ;  /* 0x0000067008067890 */ /* 0x000fe2000ff1e03f */
[----:B------:R-:W-:Y:S01]  /*e600*/  ULDC UR4, c[0x0][0xa10] ;  /* 0x0002840000047ab9 */ /* 0x000fe20000000800 */
[----:B------:R-:W-:Y:S01]  /*e610*/  UMOV UR41, URZ ;  /* 0x0000003f00297c82 */ /* 0x000fe20008000000 */
[----:B------:R-:W-:Y:S02]  /*e620*/  UIMAD UR43, UR4, UR43, UR58 ;  /* 0x0000002b042b72a4 */ /* 0x000fe4000f8e023a */
[----:B------:R-:W-:-:S04]  /*e630*/  UIADD3.X UR7, URZ, UR9, URZ, UP0, !UPT ;  /* 0x000000093f077290 */ /* 0x000fc800087fe43f */
[----:B------:R-:W-:-:S09]  /*e640*/  UIADD3 UR40, UR40, 0x39e00, URZ ;  /* 0x00039e0028287890 */ /* 0x000fd2000fffe03f */
[----:B------:R2:W-:Y:S01]  /*e650*/  UTMASTG.4D [UR40], [UR6] ;  /* 0x00000028060073b5 */ /* 0x0005e20008018000 */
[----:B------:R0:W-:Y:S01]  /*e660*/  UTMACMDFLUSH ;  /* 0x00000000000079b7 */ /* 0x0001e20000000000 */
[----:B--2---:R-:W-:-:S04]  /*e670*/  DEPBAR.LE SB0, 0x1 ;  /* 0x000080400000791a */ /* 0x004fc80000000000 */
.L_x_72:
[----:B------:R-:W-:Y:S05]  /*e680*/  BSYNC B0 ;  /* 0x0000000000007941 */ /* 0x000fea0003800000 */
.L_x_71:
[----:B------:R-:W-:Y:S01]  /*e690*/  BAR.SYNC.DEFER_BLOCKING 0x1, 0x80 ;  /* 0x0042000000007b1d */ /* 0x000fe20000010000 */
[----:B------:R-:W-:Y:S02]  /*e6a0*/  F2FP.BF16.F32.PACK_AB R29, R29, R30 ;  /* 0x0000001e1d1d723e */ /* 0x000fe400000010ff */
[----:B------:R-:W-:Y:S02]  /*e6b0*/  F2FP.BF16.F32.PACK_AB R31, R31, R32 ;  /* 0x000000201f1f723e */ /* 0x000fe400000010ff */
[----:B------:R-:W-:Y:S01]  /*e6c0*/  F2FP.BF16.F32.PACK_AB R33, R33, R34 ;  /* 0x000000222121723e */ /* 0x000fe200000010ff */
[----:B------:R-:W-:Y:S01]  /*e6d0*/  BSSY B0, `(.L_x_73) ;  /* 0x000001e000007945 */ /* 0x000fe20003800000 */
[----:B------:R-:W-:Y:S02]  /*e6e0*/  F2FP.BF16.F32.PACK_AB R28, R121, R120 ;  /* 0x00000078791c723e */ /* 0x000fe400000010ff */
[----:B------:R-:W-:Y:S02]  /*e6f0*/  F2FP.BF16.F32.PACK_AB R30, R125, R124 ;  /* 0x0000007c7d1e723e */ /* 0x000fe400000010ff */
[----:B------:R-:W-:-:S02]  /*e700*/  F2FP.BF16.F32.PACK_AB R32, R129, R128 ;  /* 0x000000808120723e */ /* 0x000fc400000010ff */
[----:B------:R-:W-:Y:S02]  /*e710*/  F2FP.BF16.F32.PACK_AB R34, R133, R132 ;  /* 0x000000848522723e */ /* 0x000fe400000010ff */
[----:B------:R-:W-:Y:S01]  /*e720*/  F2FP.BF16.F32.PACK_AB R35, R35, R36 ;  /* 0x000000242323723e */ /* 0x000fe200000010ff */
[----:B------:R2:W-:Y:S04]  /*e730*/  STSM.16.M88.4 [R0+0x1000], R12 ;  /* 0x0010000c00007844 */ /* 0x0005e80000000200 */
[----:B------:R2:W-:Y:S01]  /*e740*/  STSM.16.M88.4 [R21], R24 ;  /* 0x0000001815007844 */ /* 0x0005e20000000200 */
[----:B------:R-:W-:Y:S01]  /*e750*/  @!PT LDS RZ, [RZ] ;  /* 0x00000000fffff984 */ /* 0x000fe20000000800 */
[----:B------:R-:W-:Y:S01]  /*e760*/  @!PT LDS RZ, [RZ] ;  /* 0x00000000fffff984 */ /* 0x000fe20000000800 */
[----:B------:R-:W-:Y:S01]  /*e770*/  @!PT LDS RZ, [RZ] ;  /* 0x00000000fffff984 */ /* 0x000fe20000000800 */
[----:B------:R-:W-:Y:S01]  /*e780*/  @!PT LDS RZ, [RZ] ;  /* 0x00000000fffff984 */ /* 0x000fe20000000800 */
[----:B------:R3:W-:Y:S06]  /*e790*/  MEMBAR.ALL.CTA ;  /* 0x0000000000007992 */ /* 0x0007ec0000008000 */
[----:B---3--:R-:W3:Y:S02]  /*e7a0*/  FENCE.VIEW.ASYNC.S ;  /* 0x00000000000073c6 */ /* 0x008ee40000000000 */
[----:B---3--:R-:W-:Y:S06]  /*e7b0*/  BAR.SYNC.DEFER_BLOCKING 0x1, 0x80 ;  /* 0x0042000000007b1d */ /* 0x008fec0000010000 */
[----:B------:R-:W-:Y:S05]  /*e7c0*/  @P1 BRA `(.L_x_74) ;  /* 0x0000000000381947 */ /* 0x000fea0003800000 */
[----:B------:R-:W-:Y:S01]  /*e7d0*/  R2UR UR8, R23 ;  /* 0x00000000170872ca */ /* 0x000fe200000e0000 */
[----:B------:R-:W-:Y:S01]  /*e7e0*/  ULDC.64 UR12, c[0x0][0x198] ;  /* 0x00006600000c7ab9 */ /* 0x000fe20000000a00 */
[----:B------:R-:W-:Y:S02]  /*e7f0*/  UIADD3 UR11, -UR47, URZ, URZ ;  /* 0x0000003f2f0b7290 */ /* 0x000fe4000fffe13f */
[----:B------:R-:W-:Y:S01]  /*e800*/  UIADD3 UR6, UP0, UR12, 0x670, URZ ;  /* 0x000006700c067890 */ /* 0x000fe2000ff1e03f */
[----:B------:R-:W-:Y:S01]  /*e810*/  ULDC UR4, c[0x0][0xa10] ;  /* 0x0002840000047ab9 */ /* 0x000fe20000000800 */
[----:B------:R-:W-:Y:S01]  /*e820*/  UMOV UR9, 0x20 ;  /* 0x0000002000097882 */ /* 0x000fe20000000000 */
[----:B------:R-:W-:Y:S02]  /*e830*/  UIMAD UR11, UR4, UR11, UR58 ;  /* 0x0000000b040b72a4 */ /* 0x000fe4000f8e023a */
[----:B------:R-:W-:Y:S01]  /*e840*/  UIADD3.X UR7, URZ, UR13, URZ, UP0, !UPT ;  /* 0x0000000d3f077290 */ /* 0x000fe200087fe43f */
[----:B------:R-:W-:-:S03]  /*e850*/  UMOV UR10, UR42 ;  /* 0x0000002a000a7c82 */ /* 0x000fc60008000000 */
[----:B------:R-:W-:Y:S01]  /*e860*/  UIADD3 UR8, UR8, 0x3ae00, URZ ;  /* 0x0003ae0008087890 */ /* 0x000fe2000fffe03f */
[----:B------:R-:W-:-:S08]  /*e870*/  UMOV UR12, UR44 ;  /* 0x0000002c000c7c82 */ /* 0x000fd00008000000 */
[----:B------:R3:W-:Y:S01]  /*e880*/  UTMASTG.4D [UR8], [UR6] ;  /* 0x00000008060073b5 */ /* 0x0007e20008018000 */
[----:B------:R0:W-:Y:S01]  /*e890*/  UTMACMDFLUSH ;  /* 0x00000000000079b7 */ /* 0x0001e20000000000 */
[----:B---3--:R-:W-:-:S04]  /*e8a0*/  DEPBAR.LE SB0, 0x1 ;  /* 0x000080400000791a */ /* 0x008fc80000000000 */
.L_x_74:
[----:B------:R-:W-:Y:S05]  /*e8b0*/  BSYNC B0 ;  /* 0x0000000000007941 */ /* 0x000fea0003800000 */
.L_x_73:
        /* <DEDUP_REMOVED lines=10> */
[----:B------:R3:W-:Y:S04]  /*e960*/  STSM.16.M88.4 [R0], R28 ;  /* 0x0000001c00007844 */ /* 0x0007e80000000200 */
[----:B------:R3:W-:Y:S01]  /*e970*/  STSM.16.M88.4 [R3], R32 ;  /* 0x0000002003007844 */ /* 0x0007e20000000200 */
[----:B------:R-:W-:Y:S01]  /*e980*/  @!PT LDS RZ, [RZ] ;  /* 0x00000000fffff984 */ /* 0x000fe20000000800 */
[----:B------:R-:W-:Y:S01]  /*e990*/  @!PT LDS RZ, [RZ] ;  /* 0x00000000fffff984 */ /* 0x000fe20000000800 */
[----:B------:R-:W-:Y:S01]  /*e9a0*/  @!PT LDS RZ, [RZ] ;  /* 0x00000000fffff984 */ /* 0x000fe20000000800 */
[----:B------:R-:W-:Y:S01]  /*e9b0*/  @!PT LDS RZ, [RZ] ;  /* 0x00000000fffff984 */ /* 0x000fe20000000800 */
[----:B------:R4:W-:Y:S06]  /*e9c0*/  MEMBAR.ALL.CTA ;  /* 0x0000000000007992 */ /* 0x0009ec0000008000 */
[----:B----4-:R-:W4:Y:S02]  /*e9d0*/  FENCE.VIEW.ASYNC.S ;  /* 0x00000000000073c6 */ /* 0x010f240000000000 */
[----:B----4-:R-:W-:Y:S06]  /*e9e0*/  BAR.SYNC.DEFER_BLOCKING 0x1, 0x80 ;  /* 0x0042000000007b1d */ /* 0x010fec0000010000 */
        /* <DEDUP_REMOVED lines=14> */
[----:B----4-:R-:W-:-:S04]  /*ead0*/  DEPBAR.LE SB0, 0x1 ;  /* 0x000080400000791a */ /* 0x010fc80000000000 */
.L_x_76:
[----:B------:R-:W-:Y:S05]  /*eae0*/  BSYNC B0 ;  /* 0x0000000000007941 */ /* 0x000fea0003800000 */
.L_x_75:
        /* <DEDUP_REMOVED lines=17> */
[----:B-----5:R-:W5:Y:S02]  /*ec00*/  FENCE.VIEW.ASYNC.S ;  /* 0x00000000000073c6 */ /* 0x020f640000000000 */
[----:B-----5:R-:W-:Y:S06]  /*ec10*/  BAR.SYNC.DEFER_BLOCKING 0x1, 0x80 ;  /* 0x0042000000007b1d */ /* 0x020fec0000010000 */
        /* <DEDUP_REMOVED lines=14> */
[----:B-1----:R-:W-:-:S04]  /*ed00*/  DEPBAR.LE SB0, 0x1 ;  /* 0x000080400000791a */ /* 0x002fc80000000000 */
.L_x_78:
[----:B------:R-:W-:Y:S05]  /*ed10*/  BSYNC B0 ;  /* 0x0000000000007941 */ /* 0x000fea0003800000 */
.L_x_77:
[----:B------:R-:W-:Y:S06]  /*ed20*/  BAR.SYNC.DEFER_BLOCKING 0x1, 0x80 ;  /* 0x0042000000007b1d */ /* 0x000fec0000010000 */
[----:B------:R-:W-:Y:S01]  /*ed30*/  BSSY B0, `(.L_x_79) ;  /* 0x0000018000007945 */ /* 0x000fe20003800000 */
[----:B------:R1:W-:Y:S04]  /*ed40*/  STSM.16.M88.4 [R0], R44 ;  /* 0x0000002c00007844 */ /* 0x0003e80000000200 */
        /* <DEDUP_REMOVED lines=20> */
[----:B------:R1:W-:Y:S02]  /*ee90*/  UTMASTG.4D [UR8], [UR6] ;  /* 0x00000008060073b5 */ /* 0x0003e40008018000 */
[----:B-1----:R0:W-:Y:S02]  /*eea0*/  UTMACMDFLUSH ;  /* 0x00000000000079b7 */ /* 0x0021e40000000000 */
.L_x_80:
[----:B------:R-:W-:Y:S05]  /*eeb0*/  BSYNC B0 ;  /* 0x0000000000007941 */ /* 0x000fea0003800000 */
.L_x_79:
[----:B------:R-:W-:Y:S01]  /*eec0*/  ULEA UR4, UR57, 0xfffffff8, 0x3 ;  /* 0xfffffff839047891 */ /* 0x000fe2000f8e183f */
[----:B------:R-:W-:-:S04]  /*eed0*/  DEPBAR.LE SB0, 0x0 ;  /* 0x000080000000791a */ /* 0x000fc80000000000 */
[----:B------:R-:W-:Y:S01]  /*eee0*/  ULOP3.LUT UR4, UR4, 0x8, URZ, 0xc0, !UPT ;  /* 0x0000000804047892 */ /* 0x000fe2000f8ec03f */
[----:B------:R-:W-:-:S03]  /*eef0*/  LOP3.LUT R19, R19, 0x1, RZ, 0x3c, !PT ;  /* 0x0000000113137812 */ /* 0x000fc600078e3cff */
[----:B------:R-:W-:-:S06]  /*ef00*/  ULOP3.LUT UR4, UR4, 0x18, URZ, 0x3c, !UPT ;  /* 0x0000001804047892 */ /* 0x000fcc000f8e3c3f */
[----:B-1234-:R-:W-:Y:S01]  /*ef10*/  MOV R0, UR4 ;  /* 0x0000000400007c02 */ /* 0x01efe20008000f00 */
[----:B------:R-:W-:Y:S02]  /*ef20*/  ULDC UR4, c[0x0][0xc] ;  /* 0x0000030000047ab9 */ /* 0x000fe40000000800 */
[----:B------:R-:W-:Y:S01]  /*ef30*/  IADD3 R17, R17, UR4, RZ ;  /* 0x0000000411117c10 */ /* 0x000fe2000fffe0ff */
[----:B------:R-:W-:Y:S01]  /*ef40*/  ULDC UR4, c[0x0][0xa00] ;  /* 0x0002800000047ab9 */ /* 0x000fe20000000800 */
[----:B------:R1:W-:Y:S02]  /*ef50*/  SYNCS.ARRIVE.TRANS64.A1T0 RZ, [R0+UR37+0x40490], RZ ;  /* 0x040490ff00ff79a7 */ /* 0x0003e40008100025 */
[----:B------:R-:W-:-:S13]  /*ef60*/  ISETP.GE.AND P0, PT, R17, UR4, PT ;  /* 0x0000000411007c0c */ /* 0x000fda000bf06270 */
[----:B-1----:R-:W-:Y:S05]  /*ef70*/  @!P0 BRA `(.L_x_81) ;  /* 0xffffff1c00508947 */ /* 0x002fea000383ffff */
[----:B------:R-:W-:Y:S05]  /*ef80*/  EXIT ;  /* 0x000000000000794d */ /* 0x000fea0003800000 */
.L_x_6:
[----:B------:R-:W-:-:S08]  /*ef90*/  NOP ;  /* 0x0000000000007918 */ /* 0x000fd00000000000 */
[----:B------:R-:W2:-:S00]  /*efa0*/  USETMAXREG.DEALLOC.CTAPOOL 0x18 ;  /* 0x00000018000079c8 */ /* 0x000e8000080e0500 */
[----:B------:R-:W-:-:S13]  /*efb0*/  PLOP3.LUT P3, PT, PT, PT, UP0, 0x80, 0x0 ;  /* 0x000000000000781c */ /* 0x000fda0003f6f008 */
[----:B--2---:R-:W-:Y:S05]  /*efc0*/  @!P3 BRA `(.L_x_82) ;  /* 0x0000000800e4b947 */ /* 0x004fea0003800000 */
[----:B------:R-:W-:-:S13]  /*efd0*/  PLOP3.LUT P2, PT, PT, PT, UP1, 0x80, 0x0 ;  /* 0x000000000000781c */ /* 0x000fda0003f4f018 */
[----:B-1----:R-:W-:Y:S05]  /*efe0*/  @P2 EXIT ;  /* 0x000000000000294d */ /* 0x002fea0003800000 */
[----:B------:R-:W-:Y:S02]  /*eff0*/  ULDC UR4, c[0x0][0xa00] ;  /* 0x0002800000047ab9 */ /* 0x000fe40000000800 */
[----:B------:R-:W-:-:S13]  /*f000*/  ISETP.GE.AND P2, PT, R17, UR4, PT ;  /* 0x0000000411007c0c */ /* 0x000fda000bf46270 */
[----:B------:R-:W-:Y:S05]  /*f010*/  @P2 EXIT ;  /* 0x000000000000294d */ /* 0x000fea0003800000 */
[----:B------:R-:W-:Y:S01]  /*f020*/  LOP3.LUT P2, RZ, R2, 0x1f, RZ, 0xc0, !PT ;  /* 0x0000001f02ff7812 */ /* 0x000fe2000784c0ff */
[----:B------:R-:W-:Y:S01]  /*f030*/  BSSY B0, `(.L_x_83) ;  /* 0x00000b1000007945 */ /* 0x000fe20003800000 */
[----:B------:R-:W-:Y:S01]  /*f040*/  MOV R4, 0x1 ;  /* 0x0000000100047802 */ /* 0x000fe20000000f00 */
[----:B------:R-:W-:Y:S01]  /*f050*/  IMAD.MOV.U32 R5, RZ, RZ, 0x1 ;  /* 0x00000001ff057424 */ /* 0x000fe200078e00ff */
[----:B------:R-:W-:Y:S01]  /*f060*/  PLOP3.LUT P0, PT, P2, P0, PT, 0x2a, 0x0 ;  /* 0x000000000000781c */ /* 0x000fe20001700572 */
[----:B------:R-:W-:Y:S01]  /*f070*/  ULOP3.LUT UR22, UR60, 0x2, URZ, 0xfc, !UPT ;  /* 0x000000023c167892 */ /* 0x000fe2000f8efc3f */
[----:B------:R-:W-:Y:S01]  /*f080*/  MOV R0, RZ ;  /* 0x000000ff00007202 */ /* 0x000fe20000000f00 */
[----:B------:R-:W-:Y:S01]  /*f090*/  ULDC UR23, c[0x0][0xc] ;  /* 0x0000030000177ab9 */ /* 0x000fe20000000800 */
[----:B------:R-:W-:Y:S01]  /*f0a0*/  ULDC.64 UR20, c[0x0][0x198] ;  /* 0x0000660000147ab9 */ /* 0x000fe20000000a00 */
[----:B------:R-:W-:-:S08]  /*f0b0*/  ULDC UR24, c[0x0][0xa00] ;  /* 0x0002800000187ab9 */ /* 0x000fd00000000800 */
.L_x_98:
[----:B------:R-:W1:Y:S01]  /*f0c0*/  LDC R6, c[0x0][0xa04] ;  /* 0x00028100ff067b82 */ /* 0x000e620000000800 */
[----:B------:R-:W-:Y:S01]  /*f0d0*/  MOV R7, R17 ;  /* 0x0000001100077202 */ /* 0x000fe20000000f00 */
[----:B------:R-:W-:-:S06]  /*f0e0*/  UMOV UR4, 0xffffffff ;  /* 0xffffffff00047882 */ /* 0x000fcc0000000000 */
[----:B------:R-:W2:Y:S08]  /*f0f0*/  LDC R10, c[0x0][0xa10] ;  /* 0x00028400ff0a7b82 */ /* 0x000eb00000000800 */
[----:B------:R-:W3:Y:S01]  /*f100*/  LDC R13, c[0x0][0xa1c] ;  /* 0x00028700ff0d7b82 */ /* 0x000ee20000000800 */
[----:B-1----:R-:W-:Y:S02]  /*f110*/  ISETP.NE.AND P2, PT, R6, 0x1, PT ;  /* 0x000000010600780c */ /* 0x002fe40003f45270 */
[----:B--2---:R-:W-:-:S11]  /*f120*/  ISETP.NE.AND P3, PT, R10, 0x1, PT ;  /* 0x000000010a00780c */ /* 0x004fd60003f65270 */
[----:B------:R-:W1:Y:S01]  /*f130*/  @P2 LDC.64 R8, c[0x0][0xa08] ;  /* 0x00028200ff082b82 */ /* 0x000e620000000a00 */
[----:B---3--:R-:W-:-:S07]  /*f140*/  ISETP.NE.AND P4, PT, R13, 0x1, PT ;  /* 0x000000010d00780c */ /* 0x008fce0003f85270 */
[----:B------:R-:W2:Y:S08]  /*f150*/  @P3 LDC R12, c[0x0][0xa14] ;  /* 0x00028500ff0c3b82 */ /* 0x000eb00000000800 */
[----:B------:R-:W3:Y:S08]  /*f160*/  @P3 LDC R11, c[0x0][0xa18] ;  /* 0x00028600ff0b3b82 */ /* 0x000ef00000000800 */
[----:B------:R-:W4:Y:S01]  /*f170*/  @P4 LDC.64 R2, c[0x0][0xa20] ;  /* 0x00028800ff024b82 */ /* 0x000f220000000a00 */
[----:B-1----:R-:W-:-:S05]  /*f180*/  @P2 IMAD.HI.U32 R8, R17, R8, RZ ;  /* 0x0000000811082227 */ /* 0x002fca00078e00ff */
[----:B------:R-:W-:-:S04]  /*f190*/  @P2 SHF.R.U32.HI R7, RZ, R9, R8 ;  /* 0x00000009ff072219 */ /* 0x000fc80000011608 */
[----:B------:R-:W-:Y:S01]  /*f1a0*/  MOV R9, R7 ;  /* 0x0000000700097202 */ /* 0x000fe20000000f00 */
[----:B--2---:R-:W-:-:S05]  /*f1b0*/  @P3 IMAD.HI.U32 R8, R7, R12, RZ ;  /* 0x0000000c07083227 */ /* 0x004fca00078e00ff */
[----:B---3--:R-:W-:-:S05]  /*f1c0*/  @P3 SHF.R.U32.HI R9, RZ, R11, R8 ;  /* 0x0000000bff093219 */ /* 0x008fca0000011608 */
[----:B----4-:R-:W-:Y:S01]  /*f1d0*/  @P4 IMAD.HI.U32 R8, R9, R2, RZ ;  /* 0x0000000209084227 */ /* 0x010fe200078e00ff */
[----:B------:R-:W-:-:S04]  /*f1e0*/  MOV R2, R9 ;  /* 0x0000000900027202 */ /* 0x000fc80000000f00 */
[----:B------:R-:W-:Y:S02]  /*f1f0*/  @P4 SHF.R.U32.HI R2, RZ, R3, R8 ;  /* 0x00000003ff024219 */ /* 0x000fe40000011608 */
[----:B------:R-:W-:Y:S02]  /*f200*/  IADD3 R3, -R9, RZ, RZ ;  /* 0x000000ff09037210 */ /* 0x000fe40007ffe1ff */
[----:B------:R-:W-:-:S03]  /*f210*/  IADD3 R2, -R2, RZ, RZ ;  /* 0x000000ff02027210 */ /* 0x000fc60007ffe1ff */
[----:B------:R-:W-:Y:S02]  /*f220*/  IMAD R10, R10, R3, R7 ;  /* 0x000000030a0a7224 */ /* 0x000fe400078e0207 */
[----:B------:R-:W-:Y:S01]  /*f230*/  IMAD R2, R13, R2, R9 ;  /* 0x000000020d027224 */ /* 0x000fe200078e0209 */
[----:B------:R-:W-:Y:S06]  /*f240*/  BRA.DIV UR4, `(.L_x_84) ;  /* 0x0000001e04fc7947 */ /* 0x000fec000b800000 */
[----:B------:R-:W-:-:S13]  /*f250*/  ELECT P6, URZ, PT ;  /* 0x00000000003f782f */ /* 0x000fda00038c0000 */
.L_x_136:
[----:B------:R-:W-:Y:S01]  /*f260*/  IMAD.MOV R3, RZ, RZ, -R7 ;  /* 0x000000ffff037224 */ /* 0x000fe200078e0a07 */
[----:B------:R-:W-:Y:S03]  /*f270*/  BSSY B1, `(.L_x_85) ;  /* 0x000003f000017945 */ /* 0x000fe60003800000 */
[----:B------:R-:W-:Y:S01]  /*f280*/  IMAD R3, R6, R3, R17 ;  /* 0x0000000306037224 */ /* 0x000fe200078e0211 */
[----:B------:R-:W-:-:S04]  /*f290*/  MOV R6, RZ ;  /* 0x000000ff00067202 */ /* 0x000fc80000000f00 */
[----:B------:R-:W-:Y:S01]  /*f2a0*/  SHF.L.U32 R3, R3, 0x7, RZ ;  /* 0x0000000703037819 */ /* 0x000fe200000006ff */
[----:B------:R-:W-:Y:S06]  /*f2b0*/  @!P6 BRA `(.L_x_86) ;  /* 0x0000000000e8e947 */ /* 0x000fec0003800000 */
[----:B------:R-:W1:Y:S01]  /*f2c0*/  S2R R7, SR_CgaCtaId ;  /* 0x0000000000077919 */ /* 0x000e620000008800 */
[----:B------:R-:W-:-:S04]  /*f2d0*/  MOV R6, 0x400 ;  /* 0x0000040000067802 */ /* 0x000fc80000000f00 */
[----:B-1----:R-:W-:Y:S02]  /*f2e0*/  LEA R9, R7, R6, 0x18 ;  /* 0x0000000607097211 */ /* 0x002fe400078ec0ff */
[----:B------:R-:W-:Y:S02]  /*f2f0*/  SHF.L.U32 R6, R5, 0x1f, RZ ;  /* 0x0000001f05067819 */ /* 0x000fe400000006ff */
[----:B------:R-:W-:-:S04]  /*f300*/  LEA R7, R0, R9, 0x3 ;  /* 0x0000000900077211 */ /* 0x000fc800078e18ff */
[----:B------:R-:W1:Y:S02]  /*f310*/  SYNCS.PHASECHK.TRANS64.TRYWAIT P2, [R7+URZ+0x40460], R6 ;  /* 0x04046006070075a7 */ /* 0x000e64000804017f */
[----:B-1----:R-:W-:Y:S05]  /*f320*/  @!P2 BRA `(.L_x_87) ;  /* 0x0000001c00e4a947 */ /* 0x002fea0003800000 */
.L_x_137:
[----:B------:R-:W-:Y:S01]  /*f330*/  UPRMT UR4, UR22, 0x9910, URZ ;  /* 0x0000991016047896 */ /* 0x000fe2000800003f */
[----:B-1----:R-:W-:-:S03]  /*f340*/  @P1 MOV R6, 0x5000 ;  /* 0x0000500000061802 */ /* 0x002fc60000000f00 */
[----:B------:R-:W-:Y:S01]  /*f350*/  UISETP.NE.AND UP0, UPT, UR4, 0x2, UPT ;  /* 0x000000020400788c */ /* 0x000fe2000bf05270 */
[----:B------:R1:W-:Y:S05]  /*f360*/  @P1 SYNCS.ARRIVE.TRANS64 RZ, [R7+URZ+0x40450], R6 ;  /* 0x0404500607ff19a7 */ /* 0x0003ea000800003f */
[----:B------:R-:W-:-:S13]  /*f370*/  PLOP3.LUT P2, PT, PT, PT, UP0, 0x80, 0x0 ;  /* 0x000000000000781c */ /* 0x000fda0003f4f008 */
[----:B-1----:R-:W-:Y:S05]  /*f380*/  @P2 BRA `(.L_x_88) ;  /* 0x0000000000042947 */ /* 0x002fea0003800000 */
[----:B------:R-:W-:Y:S01]  /*f390*/  BPT.TRAP 0x1 ;  /* 0x000000040000795c */ /* 0x000fe20000300000 */
.L_x_88:
[----:B------:R-:W-:Y:S05]  /*f3a0*/  @P0 BRA `(.L_x_89) ;  /* 0x0000000000040947 */ /* 0x000fea0003800000 */
[----:B------:R-:W-:Y:S01]  /*f3b0*/  BPT.TRAP 0x1 ;  /* 0x000000040000795c */ /* 0x000fe20000300000 */
.L_x_89:
[----:B------:R-:W-:Y:S01]  /*f3c0*/  R2UR UR5, R9 ;  /* 0x00000000090572ca */ /* 0x000fe200000e0000 */
[----:B------:R-:W-:Y:S01]  /*f3d0*/  UIADD3 UR4, UP0, UR20, 0xf0, URZ ;  /* 0x000000f014047890 */ /* 0x000fe2000ff1e03f */
[----:B------:R-:W-:Y:S01]  /*f3e0*/  R2UR UR14, R0 ;  /* 0x00000000000e72ca */ /* 0x000fe200000e0000 */
[----:B------:R-:W-:Y:S01]  /*f3f0*/  UMOV UR10, URZ ;  /* 0x0000003f000a7c82 */ /* 0x000fe20008000000 */
[----:B------:R-:W-:Y:S01]  /*f400*/  R2UR UR9, R7 ;  /* 0x00000000070972ca */ /* 0x000fe200000e0000 */
[----:B------:R-:W-:Y:S01]  /*f410*/  UMOV UR6, 0x0 ;  /* 0x0000000000067882 */ /* 0x000fe20000000000 */
[----:B------:R-:W-:Y:S01]  /*f420*/  R2UR UR11, R3 ;  /* 0x00000000030b72ca */ /* 0x000fe200000e0000 */
[----:B------:R-:W-:Y:S01]  /*f430*/  UMOV UR7, 0x10000000 ;  /* 0x1000000000077882 */ /* 0x000fe20000000000 */
[----:B------:R-:W-:Y:S01]  /*f440*/  R2UR UR12, R10 ;  /* 0x000000000a0c72ca */ /* 0x000fe200000e0000 */
[----:B------:R-:W-:Y:S01]  /*f450*/  UMOV UR16, 0x20 ;  /* 0x0000002000107882 */ /* 0x000fe20000000000 */
[----:B------:R-:W-:Y:S01]  /*f460*/  R2UR UR13, R2 ;  /* 0x00000000020d72ca */ /* 0x000fe200000e0000 */
[----:B------:R-:W-:Y:S01]  /*f470*/  UMOV UR18, 0x40 ;  /* 0x0000004000127882 */ /* 0x000fe20000000000 */
[----:B------:R-:W-:-:S03]  /*f480*/  IADD3 R0, R0, 0x1, RZ ;  /* 0x0000000100007810 */ /* 0x000fc60007ffe0ff */
[----:B------:R-:W-:Y:S01]  /*f490*/  UIMAD UR14, UR14, 0x5000, UR5 ;  /* 0x000050000e0e78a4 */ /* 0x000fe2000f8e0205 */
[C---:B------:R-:W-:Y:S01]  /*f4a0*/  ISETP.NE.AND P2, PT, R0.reuse, 0x2, PT ;  /* 0x000000020000780c */ /* 0x040fe20003f45270 */
[----:B------:R-:W-:Y:S02]  /*f4b0*/  UIADD3 UR9, UR9, 0x40450, URZ ;  /* 0x0004045009097890 */ /* 0x000fe4000fffe03f */
[----:B------:R-:W-:Y:S01]  /*f4c0*/  UIADD3.X UR5, URZ, UR21, URZ, UP0, !UPT ;  /* 0x000000153f057290 */ /* 0x000fe200087fe43f */
[----:B------:R-:W-:Y:S01]  /*f4d0*/  SEL R6, RZ, 0x1, P2 ;  /* 0x00000001ff067807 */ /* 0x000fe20001000000 */
[----:B------:R-:W-:Y:S01]  /*f4e0*/  UIADD3 UR15, UR14, 0x1000, URZ ;  /* 0x000010000e0f7890 */ /* 0x000fe2000fffe03f */
[----:B------:R-:W-:Y:S01]  /*f4f0*/  SEL R0, R0, RZ, P2 ;  /* 0x000000ff00007207 */ /* 0x000fe20001000000 */
[----:B------:R-:W-:Y:S01]  /*f500*/  UIADD3 UR17, UR14, 0x2000, URZ ;  /* 0x000020000e117890 */ /* 0x000fe2000fffe03f */
[----:B------:R-:W-:Y:S01]  /*f510*/  LOP3.LUT R5, R5, R6, RZ, 0x3c, !PT ;  /* 0x0000000605057212 */ /* 0x000fe200078e3cff */
[----:B------:R-:W-:Y:S01]  /*f520*/  UMOV UR8, UR14 ;  /* 0x0000000e00087c82 */ /* 0x000fe20008000000 */
[----:B------:R-:W-:Y:S01]  /*f530*/  UIADD3 UR19, UR14, 0x3000, URZ ;  /* 0x000030000e137890 */ /* 0x000fe2000fffe03f */
[----:B------:R-:W-:Y:S01]  /*f540*/  IMAD.MOV.U32 R6, RZ, RZ, 0x40 ;  /* 0x00000040ff067424 */ /* 0x000fe200078e00ff */
[----:B------:R1:W-:Y:S02]  /*f550*/  UTMALDG.4D [UR8], [UR4], desc[UR6] ;  /* 0x00000608040075b4 */ /* 0x0003e40008019000 */
[----:B-1----:R-:W-:Y:S01]  /*f560*/  UMOV UR8, UR15 ;  /* 0x0000000f00087c82 */ /* 0x002fe20008000000 */
[----:B------:R-:W-:Y:S01]  /*f570*/  UMOV UR10, UR16 ;  /* 0x00000010000a7c82 */ /* 0x000fe20008000000 */
[----:B------:R-:W-:Y:S01]  /*f580*/  UIADD3 UR15, UR14, 0x4000, URZ ;  /* 0x000040000e0f7890 */ /* 0x000fe2000fffe03f */
[----:B------:R1:W-:Y:S02]  /*f590*/  UTMALDG.4D [UR8], [UR4], desc[UR6] ;  /* 0x00000608040075b4 */ /* 0x0003e40008019000 */
[----:B------:R-:W-:Y:S01]  /*f5a0*/  UMOV UR14, 0x60 ;  /* 0x00000060000e7882 */ /* 0x000fe20000000000 */
[----:B-1----:R-:W-:Y:S01]  /*f5b0*/  UMOV UR8, UR17 ;  /* 0x0000001100087c82 */ /* 0x002fe20008000000 */
[----:B------:R-:W-:-:S02]  /*f5c0*/  UMOV UR10, UR18 ;  /* 0x00000012000a7c82 */ /* 0x000fc40008000000 */
[----:B------:R1:W-:Y:S02]  /*f5d0*/  UTMALDG.4D [UR8], [UR4], desc[UR6] ;  /* 0x00000608040075b4 */ /* 0x0003e40008019000 */
[----:B-1----:R-:W-:Y:S01]  /*f5e0*/  UMOV UR8, UR19 ;  /* 0x0000001300087c82 */ /* 0x002fe20008000000 */
[----:B------:R-:W-:Y:S01]  /*f5f0*/  UMOV UR10, UR14 ;  /* 0x0000000e000a7c82 */ /* 0x000fe20008000000 */
[----:B------:R-:W-:Y:S01]  /*f600*/  UMOV UR14, 0x80 ;  /* 0x00000080000e7882 */ /* 0x000fe20000000000 */
[----:B------:R1:W-:Y:S02]  /*f610*/  UTMALDG.4D [UR8], [UR4], desc[UR6] ;  /* 0x00000608040075b4 */ /* 0x0003e40008019000 */
[----:B-1----:R-:W-:Y:S01]  /*f620*/  UMOV UR8, UR15 ;  /* 0x0000000f00087c82 */ /* 0x002fe20008000000 */
[----:B------:R-:W-:Y:S02]  /*f630*/  UMOV UR10, UR14 ;  /* 0x0000000e000a7c82 */ /* 0x000fe40008000000 */
[----:B------:R1:W-:Y:S02]  /*f640*/  UTMALDG.4D [UR8], [UR4], desc[UR6] ;  /* 0x00000608040075b4 */ /* 0x0003e40008019000 */
[----:B-1----:R-:W-:Y:S01]  /*f650*/  NOP ;  /* 0x0000000000007918 */ /* 0x002fe20000000000 */
.L_x_86:
[----:B------:R-:W-:Y:S05]  /*f660*/  BSYNC B1 ;  /* 0x0000000000017941 */ /* 0x000fea0003800000 */
.L_x_85:
[----:B------:R-:W-:Y:S01]  /*f670*/  LOP3.LUT P2, RZ, R4, 0xff, RZ, 0xc0, !PT ;  /* 0x000000ff04ff7812 */ /* 0x000fe2000784c0ff */
[----:B------:R-:W-:-:S12]  /*f680*/  BSSY B1, `(.L_x_90) ;  /* 0x0000009000017945 */ /* 0x000fd80003800000 */
[----:B------:R-:W-:Y:S05]  /*f690*/  @!P2 BRA `(.L_x_91) ;  /* 0x00000000001ca947 */ /* 0x000fea0003800000 */
[----:B------:R-:W1:Y:S01]  /*f6a0*/  S2R R7, SR_CgaCtaId ;  /* 0x0000000000077919 */ /* 0x000e620000008800 */
[----:B------:R-:W-:-:S04]  /*f6b0*/  MOV R4, 0x400 ;  /* 0x0000040000047802 */ /* 0x000fc80000000f00 */
[----:B-1----:R-:W-:Y:S02]  /*f6c0*/  LEA R7, R7, R4, 0x18 ;  /* 0x0000000407077211 */ /* 0x002fe400078ec0ff */
[----:B------:R-:W-:Y:S02]  /*f6d0*/  SHF.L.U32 R4, RZ, 0x1f, RZ ;  /* 0x0000001fff047819 */ /* 0x000fe400000006ff */
[----:B------:R1:W-:Y:S02]  /*f6e0*/  SYNCS.ARRIVE.TRANS64.A1T0 RZ, [R7+URZ+0x404b0], RZ ;  /* 0x0404b0ff07ff79a7 */ /* 0x0003e4000810003f */
[----:B------:R-:W2:Y:S02]  /*f6f0*/  SYNCS.PHASECHK.TRANS64.TRYWAIT P2, [R7+URZ+0x404b0], R4 ;  /* 0x0404b004070075a7 */ /* 0x000ea4000804017f */
[----:B-12---:R-:W-:Y:S05]  /*f700*/  @!P2 BRA `(.L_x_92) ;  /* 0x0000001c0000a947 */ /* 0x006fea0003800000 */
.L_x_91:
[----:B------:R-:W-:Y:S05]  /*f710*/  BSYNC B1 ;  /* 0x0000000000017941 */ /* 0x000fea0003800000 */
.L_x_90:
[----:B------:R-:W-:Y:S04]  /*f720*/  BSSY B1, `(.L_x_93) ;  /* 0x000003d000017945 */ /* 0x000fe80003800000 */
[----:B------:R-:W-:Y:S05]  /*f730*/  @!P6 BRA `(.L_x_94) ;  /* 0x0000000000ece947 */ /* 0x000fea0003800000 */
[----:B-1----:R-:W1:Y:S01]  /*f740*/  S2R R7, SR_CgaCtaId ;  /* 0x0000000000077919 */ /* 0x002e620000008800 */
[----:B------:R-:W-:Y:S02]  /*f750*/  MOV R4, 0x400 ;  /* 0x0000040000047802 */ /* 0x000fe40000000f00 */
[----:B------:R-:W-:Y:S02]  /*f760*/  SHF.L.U32 R9, R5, 0x1f, RZ ;  /* 0x0000001f05097819 */ /* 0x000fe400000006ff */
[----:B-1----:R-:W-:-:S04]  /*f770*/  LEA R7, R7, R4, 0x18 ;  /* 0x0000000407077211 */ /* 0x002fc800078ec0ff */
[----:B------:R-:W-:-:S04]  /*f780*/  LEA R4, R0, R7, 0x3 ;  /* 0x0000000700047211 */ /* 0x000fc800078e18ff */
[----:B------:R-:W1:Y:S02]  /*f790*/  SYNCS.PHASECHK.TRANS64.TRYWAIT P2, [R4+URZ+0x40460], R9 ;  /* 0x04046009040075a7 */ /* 0x000e64000804017f */
[----:B-1----:R-:W-:Y:S05]  /*f7a0*/  @!P2 BRA `(.L_x_95) ;  /* 0x0000001800eca947 */ /* 0x002fea0003800000 */
.L_x_138:
[----:B------:R-:W-:Y:S01]  /*f7b0*/  UPRMT UR4, UR22, 0x9910, URZ ;  /* 0x0000991016047896 */ /* 0x000fe2000800003f */
[----:B-1----:R-:W-:-:S03]  /*f7c0*/  @P1 MOV R9, 0x5000 ;  /* 0x0000500000091802 */ /* 0x002fc60000000f00 */
[----:B------:R-:W-:Y:S01]  /*f7d0*/  UISETP.NE.AND UP0, UPT, UR4, 0x2, UPT ;  /* 0x000000020400788c */ /* 0x000fe2000bf05270 */
[----:B------:R1:W-:Y:S05]  /*f7e0*/  @P1 SYNCS.ARRIVE.TRANS64 RZ, [R4+URZ+0x40450], R9 ;  /* 0x0404500904ff19a7 */ /* 0x0003ea000800003f */
[----:B------:R-:W-:-:S13]  /*f7f0*/  PLOP3.LUT P2, PT, PT, PT, UP0, 0x80, 0x0 ;  /* 0x000000000000781c */ /* 0x000fda0003f4f008 */
[----:B-1----:R-:W-:Y:S05]  /*f800*/  @P2 BRA `(.L_x_96) ;  /* 0x0000000000042947 */ /* 0x002fea0003800000 */
[----:B------:R-:W-:Y:S01]  /*f810*/  BPT.TRAP 0x1 ;  /* 0x000000040000795c */ /* 0x000fe20000300000 */
.L_x_96:
[----:B------:R-:W-:Y:S05]  /*f820*/  @P0 BRA `(.L_x_97) ;  /* 0x0000000000040947 */ /* 0x000fea0003800000 */
[----:B------:R-:W-:Y:S01]  /*f830*/  BPT.TRAP 0x1 ;  /* 0x000000040000795c */ /* 0x000fe20000300000 */
.L_x_97:
        /* <DEDUP_REMOVED lines=12> */
[----:B------:R-:W-:-:S02]  /*f900*/  R2UR UR13, R2 ;  /* 0x00000000020d72ca */ /* 0x000fc400000e0000 */
[----:B------:R-:W-:Y:S01]  /*f910*/  IADD3 R0, R0, 0x1, RZ ;  /* 0x0000000100007810 */ /* 0x000fe20007ffe0ff */
[----:B------:R-:W-:Y:S02]  /*f920*/  UIMAD UR14, UR14, 0x5000, UR5 ;  /* 0x000050000e0e78a4 */ /* 0x000fe4000f8e0205 */
[----:B------:R-:W-:Y:S01]  /*f930*/  UIADD3.X UR5, URZ, UR21, URZ, UP0, !UPT ;  /* 0x000000153f057290 */ /* 0x000fe200087fe43f */
[C---:B------:R-:W-:Y:S01]  /*f940*/  ISETP.NE.AND P2, PT, R0.reuse, 0x2, PT ;  /* 0x000000020000780c */ /* 0x040fe20003f45270 */
[----:B------:R-:W-:Y:S02]  /*f950*/  UIADD3 UR11, UR11, UR8, URZ ;  /* 0x000000080b0b7290 */ /* 0x000fe4000fffe03f */
[----:B------:R-:W-:Y:S01]  /*f960*/  UIADD3 UR9, UR9, 0x40450, URZ ;  /* 0x0004045009097890 */ /* 0x000fe2000fffe03f */
[----:B------:R-:W-:Y:S01]  /*f970*/  SEL R2, RZ, 0x1, P2 ;  /* 0x00000001ff027807 */ /* 0x000fe20001000000 */
[----:B------:R-:W-:Y:S01]  /*f980*/  UIADD3 UR15, UR14, 0x1000, URZ ;  /* 0x000010000e0f7890 */ /* 0x000fe2000fffe03f */
[----:B------:R-:W-:Y:S01]  /*f990*/  SEL R0, R0, RZ, P2 ;  /* 0x000000ff00007207 */ /* 0x000fe20001000000 */
[----:B------:R-:W-:Y:S01]  /*f9a0*/  UIADD3 UR17, UR14, 0x2000, URZ ;  /* 0x000020000e117890 */ /* 0x000fe2000fffe03f */
[----:B------:R-:W-:Y:S01]  /*f9b0*/  LOP3.LUT R5, R5, R2, RZ, 0x3c, !PT ;  /* 0x0000000205057212 */ /* 0x000fe200078e3cff */
[----:B------:R-:W-:Y:S01]  /*f9c0*/  UMOV UR8, UR14 ;  /* 0x0000000e00087c82 */ /* 0x000fe20008000000 */
[----:B------:R-:W-:-:S02]  /*f9d0*/  UIADD3 UR19, UR14, 0x3000, URZ ;  /* 0x000030000e137890 */ /* 0x000fc4000fffe03f */
[----:B------:R1:W-:Y:S02]  /*f9e0*/  UTMALDG.4D [UR8], [UR4], desc[UR6] ;  /* 0x00000608040075b4 */ /* 0x0003e40008019000 */
[----:B-1----:R-:W-:Y:S01]  /*f9f0*/  UMOV UR8, UR15 ;  /* 0x0000000f00087c82 */ /* 0x002fe20008000000 */
[----:B------:R-:W-:Y:S01]  /*fa00*/  UMOV UR10, UR16 ;  /* 0x00000010000a7c82 */ /* 0x000fe20008000000 */
[----:B------:R-:W-:Y:S01]  /*fa10*/  UIADD3 UR15, UR14, 0x4000, URZ ;  /* 0x000040000e0f7890 */ /* 0x000fe2000fffe03f */
[----:B------:R1:W-:Y:S02]  /*fa20*/  UTMALDG.4D [UR8], [UR4], desc[UR6] ;  /* 0x00000608040075b4 */ /* 0x0003e40008019000 */
[----:B------:R-:W-:Y:S01]  /*fa30*/  UMOV UR14, 0x60 ;  /* 0x00000060000e7882 */ /* 0x000fe20000000000 */
[----:B-1----:R-:W-:Y:S01]  /*fa40*/  UMOV UR8, UR17 ;  /* 0x0000001100087c82 */ /* 0x002fe20008000000 */
[----:B------:R-:W-:Y:S02]  /*fa50*/  UMOV UR10, UR18 ;  /* 0x00000012000a7c82 */ /* 0x000fe40008000000 */
[----:B------:R1:W-:Y:S02]  /*fa60*/  UTMALDG.4D [UR8], [UR4], desc[UR6] ;  /* 0x00000608040075b4 */ /* 0x0003e40008019000 */
[----:B-1----:R-:W-:Y:S01]  /*fa70*/  UMOV UR8, UR19 ;  /* 0x0000001300087c82 */ /* 0x002fe20008000000 */
[----:B------:R-:W-:Y:S01]  /*fa80*/  UMOV UR10, UR14 ;  /* 0x0000000e000a7c82 */ /* 0x000fe20008000000 */
[----:B------:R-:W-:Y:S01]  /*fa90*/  UMOV UR14, 0x80 ;  /* 0x00000080000e7882 */ /* 0x000fe20000000000 */
[----:B------:R1:W-:Y:S02]  /*faa0*/  UTMALDG.4D [UR8], [UR4], desc[UR6] ;  /* 0x00000608040075b4 */ /* 0x0003e40008019000 */
[----:B-1----:R-:W-:Y:S01]  /*fab0*/  UMOV UR8, UR15 ;  /* 0x0000000f00087c82 */ /* 0x002fe20008000000 */
[----:B------:R-:W-:-:S02]  /*fac0*/  UMOV UR10, UR14 ;  /* 0x0000000e000a7c82 */ /* 0x000fc40008000000 */
[----:B------:R2:W-:Y:S02]  /*fad0*/  UTMALDG.4D [UR8], [UR4], desc[UR6] ;  /* 0x00000608040075b4 */ /* 0x0005e40008019000 */
[----:B--2---:R-:W-:Y:S01]  /*fae0*/  NOP ;  /* 0x0000000000007918 */ /* 0x004fe20000000000 */
.L_x_94:
[----:B------:R-:W-:Y:S05]  /*faf0*/  BSYNC B1 ;  /* 0x0000000000017941 */ /* 0x000fea0003800000 */
.L_x_93:
[----:B------:R-:W-:Y:S02]  /*fb00*/  IADD3 R17, R17, UR23, RZ ;  /* 0x0000001711117c10 */ /* 0x000fe4000fffe0ff */
[----:B-1----:R-:W-:Y:S02]  /*fb10*/  PRMT R4, RZ, 0x7610, R4 ;  /* 0x00007610ff047816 */ /* 0x002fe40000000004 */
[----:B------:R-:W-:-:S13]  /*fb20*/  ISETP.GE.AND P2, PT, R17, UR24, PT ;  /* 0x0000001811007c0c */ /* 0x000fda000bf46270 */
[----:B------:R-:W-:Y:S05]  /*fb30*/  @!P2 BRA `(.L_x_98) ;  /* 0xfffffff40060a947 */ /* 0x000fea000383ffff */
[----:B------:R-:W-:Y:S05]  /*fb40*/  BSYNC B0 ;  /* 0x0000000000007941 */ /* 0x000fea0003800000 */
.L_x_83:
[----:B------:R-:W-:Y:S05]  /*fb50*/  EXIT ;  /* 0x000000000000794d */ /* 0x000fea0003800000 */
.L_x_82:
[----:B-1----:R-:W-:Y:S02]  /*fb60*/  ULDC UR4, c[0x0][0xa00] ;  /* 0x0002800000047ab9 */ /* 0x002fe40000000800 */
[----:B------:R-:W-:-:S13]  /*fb70*/  ISETP.GE.AND P0, PT, R17, UR4, PT ;  /* 0x0000000411007c0c */ /* 0x000fda000bf06270 */
[----:B------:R-:W-:Y:S05]  /*fb80*/  @P0 EXIT ;  /* 0x000000000000094d */ /* 0x000fea0003800000 */
[----:B------:R-:W-:Y:S01]  /*fb90*/  LOP3.LUT P0, RZ, R2, 0x1f, RZ, 0xc0, !PT ;  /* 0x0000001f02ff7812 */ /* 0x000fe2000780c0ff */
[----:B------:R-:W-:Y:S01]  /*fba0*/  BSSY B0, `(.L_x_99) ;  /* 0x0000132000007945 */ /* 0x000fe20003800000 */
[----:B------:R-:W-:Y:S01]  /*fbb0*/  MOV R4, 0x1 ;  /* 0x0000000100047802 */ /* 0x000fe20000000f00 */
[----:B------:R-:W-:Y:S01]  /*fbc0*/  IMAD.MOV.U32 R5, RZ, RZ, RZ ;  /* 0x000000ffff057224 */ /* 0x000fe200078e00ff */
[----:B------:R-:W-:Y:S01]  /*fbd0*/  PLOP3.LUT P0, PT, P0, P2, PT, 0x2a, 0x0 ;  /* 0x000000000000781c */ /* 0x000fe20000704572 */
[----:B------:R-:W-:Y:S01]  /*fbe0*/  ULOP3.LUT UR22, UR61, 0x2, URZ, 0xfc, !UPT ;  /* 0x000000023d167892 */ /* 0x000fe2000f8efc3f */
[----:B------:R-:W-:Y:S01]  /*fbf0*/  MOV R0, 0x1 ;  /* 0x0000000100007802 */ /* 0x000fe20000000f00 */
[----:B------:R-:W-:Y:S01]  /*fc00*/  ULDC.64 UR16, c[0x0][0x198] ;  /* 0x0000660000107ab9 */ /* 0x000fe20000000a00 */
[----:B------:R-:W-:-:S09]  /*fc10*/  ULDC UR23, c[0x0][0xc] ;  /* 0x0000030000177ab9 */ /* 0x000fd20000000800 */
.L_x_126:
[----:B------:R-:W1:Y:S01]  /*fc20*/  LDC R2, c[0x0][0xa04] ;  /* 0x00028100ff027b82 */ /* 0x000e620000000800 */
[----:B------:R-:W-:-:S07]  /*fc30*/  UMOV UR4, 0xffffffff ;  /* 0xffffffff00047882 */ /* 0x000fce0000000000 */
        /* <DEDUP_REMOVED lines=9> */
[----:B-1----:R-:W-:Y:S01]  /*fcd0*/  @P3 IMAD.HI.U32 R10, R17, R6, RZ ;  /* 0x00000006110a3227 */ /* 0x002fe200078e00ff */
[----:B------:R-:W-:-:S04]  /*fce0*/  MOV R6, R17 ;  /* 0x0000001100067202 */ /* 0x000fc80000000f00 */
[----:B------:R-:W-:-:S04]  /*fcf0*/  @P3 SHF.R.U32.HI R6, RZ, R7, R10 ;  /* 0x00000007ff063219 */ /* 0x000fc8000001160a */
[----:B------:R-:W-:Y:S01]  /*fd00*/  MOV R7, R6 ;  /* 0x0000000600077202 */ /* 0x000fe20000000f00 */
[----:B--2---:R-:W-:-:S05]  /*fd10*/  @P4 IMAD.HI.U32 R9, R6, R9, RZ ;  /* 0x0000000906094227 */ /* 0x004fca00078e00ff */
[----:B---3--:R-:W-:-:S04]  /*fd20*/  @P4 SHF.R.U32.HI R7, RZ, R12, R9 ;  /* 0x0000000cff074219 */ /* 0x008fc80000011609 */
[----:B------:R-:W-:Y:S01]  /*fd30*/  MOV R9, R7 ;  /* 0x0000000700097202 */ /* 0x000fe20000000f00 */
[----:B----4-:R-:W-:-:S05]  /*fd40*/  @P5 IMAD.HI.U32 R2, R7, R2, RZ ;  /* 0x0000000207025227 */ /* 0x010fca00078e00ff */
[----:B------:R-:W-:Y:S02]  /*fd50*/  @P5 SHF.R.U32.HI R9, RZ, R3, R2 ;  /* 0x00000003ff095219 */ /* 0x000fe40000011602 */
[----:B------:R-:W-:-:S05]  /*fd60*/  IADD3 R3, -R7, RZ, RZ ;  /* 0x000000ff07037210 */ /* 0x000fca0007ffe1ff */
[----:B------:R-:W-:Y:S02]  /*fd70*/  IMAD R2, R11, R3, R6 ;  /* 0x000000030b027224 */ /* 0x000fe400078e0206 */
[----:B------:R-:W-:-:S04]  /*fd80*/  IMAD.MOV R3, RZ, RZ, -R9 ;  /* 0x000000ffff037224 */ /* 0x000fc800078e0a09 */
[----:B------:R-:W-:Y:S01]  /*fd90*/  IMAD R3, R8, R3, R7 ;  /* 0x0000000308037224 */ /* 0x000fe200078e0207 */
[----:B------:R-:W-:Y:S06]  /*fda0*/  BRA.DIV UR4, `(.L_x_100) ;  /* 0x0000001604807947 */ /* 0x000fec000b800000 */
[----:B------:R-:W-:-:S13]  /*fdb0*/  ELECT P6, URZ, PT ;  /* 0x00000000003f782f */ /* 0x000fda00038c0000 */
.L_x_141:
[----:B------:R-:W1:Y:S01]  /*fdc0*/  LDC R6, c[0x0][0x28c] ;  /* 0x0000a300ff067b82 */ /* 0x000e620000000800 */
[----:B------:R-:W-:Y:S01]  /*fdd0*/  BSSY B1, `(.L_x_101) ;  /* 0x000003b000017945 */ /* 0x000fe20003800000 */
[----:B-1----:R-:W-:-:S13]  /*fde0*/  ISETP.GT.AND P3, PT, R6, RZ, P6 ;  /* 0x000000ff0600720c */ /* 0x002fda0003764270 */
[----:B------:R-:W-:Y:S05]  /*fdf0*/  @!P3 BRA `(.L_x_102) ;  /* 0x0000000000e0b947 */ /* 0x000fea0003800000 */
[----:B------:R-:W1:Y:S01]  /*fe00*/  S2R R8, SR_CgaCtaId ;  /* 0x0000000000087919 */ /* 0x000e620000008800 */
[----:B------:R-:W-:-:S04]  /*fe10*/  MOV R7, 0x400 ;  /* 0x0000040000077802 */ /* 0x000fc80000000f00 */
[----:B-1----:R-:W-:Y:S02]  /*fe20*/  LEA R10, R8, R7, 0x18 ;  /* 0x00000007080a7211 */ /* 0x002fe400078ec0ff */
[----:B------:R-:W-:Y:S02]  /*fe30*/  SHF.L.U32 R7, R0, 0x1f, RZ ;  /* 0x0000001f00077819 */ /* 0x000fe400000006ff */
[----:B------:R-:W-:-:S04]  /*fe40*/  LEA R8, R5, R10, 0x3 ;  /* 0x0000000a05087211 */ /* 0x000fc800078e18ff */
[----:B------:R-:W1:Y:S02]  /*fe50*/  SYNCS.PHASECHK.TRANS64.TRYWAIT P4, [R8+URZ+0x40428], R7 ;  /* 0x04042807080075a7 */ /* 0x000e64000808017f */
[----:B-1----:R-:W-:Y:S05]  /*fe60*/  @!P4 BRA `(.L_x_103) ;  /* 0x000000140070c947 */ /* 0x002fea0003800000 */
.L_x_142:
[----:B------:R-:W-:Y:S01]  /*fe70*/  UPRMT UR4, UR22, 0x9910, URZ ;  /* 0x0000991016047896 */ /* 0x000fe2000800003f */
[----:B-1----:R-:W-:-:S03]  /*fe80*/  @P2 MOV R7, 0xa000 ;  /* 0x0000a00000072802 */ /* 0x002fc60000000f00 */
[----:B------:R-:W-:Y:S01]  /*fe90*/  UISETP.NE.AND UP0, UPT, UR4, 0x2, UPT ;  /* 0x000000020400788c */ /* 0x000fe2000bf05270 */
[----:B------:R1:W-:Y:S05]  /*fea0*/  @P2 SYNCS.ARRIVE.TRANS64 RZ, [R8+URZ+0x40400], R7 ;  /* 0x0404000708ff29a7 */ /* 0x0003ea000800003f */
[----:B------:R-:W-:-:S13]  /*feb0*/  PLOP3.LUT P4, PT, PT, PT, UP0, 0x80, 0x0 ;  /* 0x000000000000781c */ /* 0x000fda0003f8f008 */
[----:B-1----:R-:W-:Y:S05]  /*fec0*/  @P4 BRA `(.L_x_104) ;  /* 0x0000000000044947 */ /* 0x002fea0003800000 */
[----:B------:R-:W-:Y:S01]  /*fed0*/  BPT.TRAP 0x1 ;  /* 0x000000040000795c */ /* 0x000fe20000300000 */
.L_x_104:
[----:B------:R-:W-:Y:S05]  /*fee0*/  @P0 BRA `(.L_x_105) ;  /* 0x0000000000040947 */ /* 0x000fea0003800000 */
[----:B------:R-:W-:Y:S01]  /*fef0*/  BPT.TRAP 0x1 ;  /* 0x000000040000795c */ /* 0x000fe20000300000 */
.L_x_105:
[----:B------:R-:W-:Y:S01]  /*ff00*/  IMAD R10, R5, 0xa000, R10 ;  /* 0x0000a000050a7824 */ /* 0x000fe200078e020a */
[----:B------:R-:W-:Y:S01]  /*ff10*/  R2UR UR9, R8 ;  /* 0x00000000080972ca */ /* 0x000fe200000e0000 */
[----:B------:R-:W-:Y:S01]  /*ff20*/  UIADD3 UR4, UP0, UR16, 0x1f0, URZ ;  /* 0x000001f010047890 */ /* 0x000fe2000ff1e03f */
[----:B------:R-:W-:Y:S01]  /*ff30*/  R2UR UR12, R2 ;  /* 0x00000000020c72ca */ /* 0x000fe200000e0000 */
[----:B------:R-:W-:Y:S01]  /*ff40*/  UMOV UR10, URZ ;  /* 0x0000003f000a7c82 */ /* 0x000fe20008000000 */
[----:B------:R-:W-:Y:S01]  /*ff50*/  R2UR UR14, R10 ;  /* 0x000000000a0e72ca */ /* 0x000fe200000e0000 */
[----:B------:R-:W-:Y:S01]  /*ff60*/  UIADD3.X UR5, URZ, UR17, URZ, UP0, !UPT ;  /* 0x000000113f057290 */ /* 0x000fe200087fe43f */
[----:B------:R-:W-:Y:S01]  /*ff70*/  R2UR UR13, R3 ;  /* 0x00000000030d72ca */ /* 0x000fe200000e0000 */
[----:B------:R-:W-:Y:S01]  /*ff80*/  UMOV UR6, 0x0 ;  /* 0x0000000000067882 */ /* 0x000fe20000000000 */
[----:B------:R-:W-:Y:S01]  /*ff90*/  UMOV UR7, 0x10000000 ;  /* 0x1000000000077882 */ /* 0x000fe20000000000 */
[----:B------:R-:W-:Y:S01]  /*ffa0*/  UMOV UR11, URZ ;  /* 0x0000003f000b7c82 */ /* 0x000fe20008000000 */
[----:B------:R-:W-:Y:S01]  /*ffb0*/  UMOV UR20, 0x20 ;  /* 0x0000002000147882 */ /* 0x000fe20000000000 */
[----:B------:R-:W-:Y:S01]  /*ffc0*/  UMOV UR21, 0x40 ;  /* 0x0000004000157882 */ /* 0x000fe20000000000 */
[----:B------:R-:W-:Y:S01]  /*ffd0*/  IADD3 R5, R5, 0x1, RZ ;  /* 0x0000000105057810 */ /* 0x000fe20007ffe0ff */
[----:B------:R-:W-:-:S03]  /*ffe0*/  UIADD3 UR9, UR9, 0x40400, URZ ;  /* 0x0004040009097890 */ /* 0x000fc6000fffe03f */
[C---:B------:R-:W-:Y:S01]  /*fff0*/  ISETP.NE.AND P4, PT, R5.reuse, 0x5, PT ;  /* 0x000000050500780c */ /* 0x040fe20003f85270 */
[----:B------:R-:W-:Y:S02]  /*10000*/  UIADD3 UR8, UR14, 0xa000, URZ ;  /* 0x0000a0000e087890 */ /* 0x000fe4000fffe03f */
[----:B------:R-:W-:Y:S01]  /*10010*/  UIADD3 UR15, UR14, 0xc000, URZ ;  /* 0x0000c0000e0f7890 */ /* 0x000fe2000fffe03f */
[----:B------:R-:W-:Y:S01]  /*10020*/  SEL R7, RZ, 0x1, P4 ;  /* 0x00000001ff077807 */ /* 0x000fe20002000000 */
[----:B------:R-:W-:Y:S01]  /*10030*/  UIADD3 UR18, UR14, 0xe000, URZ ;  /* 0x0000e0000e127890 */ /* 0x000fe2000fffe03f */
[----:B------:R-:W-:Y:S01]  /*10040*/  SEL R5, R5, RZ, P4 ;  /* 0x000000ff05057207 */ /* 0x000fe20002000000 */
[----:B------:R-:W-:Y:S01]  /*10050*/  UIADD3 UR19, UR14, 0x10000, URZ ;  /* 0x000100000e137890 */ /* 0x000fe2000fffe03f */
[----:B------:R-:W-:Y:S01]  /*10060*/  LOP3.LUT R0, R0, R7, RZ, 0x3c, !PT ;  /* 0x0000000700007212 */ /* 0x000fe200078e3cff */
[----:B------:R-:W-:Y:S01]  /*10070*/  UIADD3 UR14, UR14, 0x12000, URZ ;  /* 0x000120000e0e7890 */ /* 0x000fe2000fffe03f */
        /* <DEDUP_REMOVED lines=16> */
.L_x_102:
[----:B------:R-:W-:Y:S05]  /*10180*/  BSYNC B1 ;  /* 0x0000000000017941 */ /* 0x000fea0003800000 */
.L_x_101:
        /* <DEDUP_REMOVED lines=10> */
.L_x_107:
[----:B------:R-:W-:Y:S05]  /*10230*/  BSYNC B1 ;  /* 0x0000000000017941 */ /* 0x000fea0003800000 */
.L_x_106:
[----:B------:R-:W-:Y:S01]  /*10240*/  BSSY B1, `(.L_x_109) ;  /* 0x000003c000017945 */ /* 0x000fe20003800000 */
[----:B------:R-:W-:-:S03]  /*10250*/  MOV R9, RZ ;  /* 0x000000ff00097202 */ /* 0x000fc60000000f00 */
        /* <DEDUP_REMOVED lines=8> */
.L_x_143:
[----:B------:R-:W-:Y:S01]  /*102e0*/  UPRMT UR4, UR22, 0x9910, URZ ;  /* 0x0000991016047896 */ /* 0x000fe2000800003f */
[----:B-1----:R-:W-:-:S03]  /*102f0*/  @P2 IMAD.MOV.U32 R8, RZ, RZ, 0xa000 ;  /* 0x0000a000ff082424 */ /* 0x002fc600078e00ff */
[----:B------:R-:W-:Y:S01]  /*10300*/  UISETP.NE.AND UP0, UPT, UR4, 0x2, UPT ;  /* 0x000000020400788c */ /* 0x000fe2000bf05270 */
[----:B------:R1:W-:Y:S05]  /*10310*/  @P2 SYNCS.ARRIVE.TRANS64 RZ, [R7+URZ+0x40400], R8 ;  /* 0x0404000807ff29a7 */ /* 0x0003ea000800003f */
[----:B------:R-:W-:-:S13]  /*10320*/  PLOP3.LUT P3, PT, PT, PT, UP0, 0x80, 0x0 ;  /* 0x000000000000781c */ /* 0x000fda0003f6f008 */
[----:B-1----:R-:W-:Y:S05]  /*10330*/  @P3 BRA `(.L_x_112) ;  /* 0x0000000000043947 */ /* 0x002fea0003800000 */
[----:B------:R-:W-:Y:S01]  /*10340*/  BPT.TRAP 0x1 ;  /* 0x000000040000795c */ /* 0x000fe20000300000 */
.L_x_112:
[----:B------:R-:W-:Y:S05]  /*10350*/  @P0 BRA `(.L_x_113) ;  /* 0x0000000000040947 */ /* 0x000fea0003800000 */
[----:B------:R-:W-:Y:S01]  /*10360*/  BPT.TRAP 0x1 ;  /* 0x000000040000795c */ /* 0x000fe20000300000 */
.L_x_113:
        /* <DEDUP_REMOVED lines=14> */
[----:B------:R-:W-:Y:S01]  /*10450*/  UIADD3 UR9, UR9, 0x40400, URZ ;  /* 0x0004040009097890 */ /* 0x000fe2000fffe03f */
[----:B------:R-:W-:-:S02]  /*10460*/  MOV R9, 0x1 ;  /* 0x0000000100097802 */ /* 0x000fc40000000f00 */
[C---:B------:R-:W-:Y:S01]  /*10470*/  ISETP.NE.AND P3, PT, R5.reuse, 0x5, PT ;  /* 0x000000050500780c */ /* 0x040fe20003f65270 */
[----:B------:R-:W-:Y:S02]  /*10480*/  UIADD3 UR8, UR14, 0xa000, URZ ;  /* 0x0000a0000e087890 */ /* 0x000fe4000fffe03f */
[----:B------:R-:W-:Y:S01]  /*10490*/  UIADD3 UR15, UR14, 0xc000, URZ ;  /* 0x0000c0000e0f7890 */ /* 0x000fe2000fffe03f */
[----:B------:R-:W-:Y:S01]  /*104a0*/  SEL R7, RZ, 0x1, P3 ;  /* 0x00000001ff077807 */ /* 0x000fe20001800000 */
[----:B------:R-:W-:Y:S01]  /*104b0*/  UIADD3 UR19, UR14, 0xe000, URZ ;  /* 0x0000e0000e137890 */ /* 0x000fe2000fffe03f */
[----:B------:R-:W-:Y:S01]  /*104c0*/  SEL R5, R5, RZ, P3 ;  /* 0x000000ff05057207 */ /* 0x000fe20001800000 */
[----:B------:R-:W-:Y:S01]  /*104d0*/  UIADD3 UR21, UR14, 0x10000, URZ ;  /* 0x000100000e157890 */ /* 0x000fe2000fffe03f */
[----:B------:R-:W-:Y:S02]  /*104e0*/  LOP3.LUT R0, R0, R7, RZ, 0x3c, !PT ;  /* 0x0000000700007212 */ /* 0x000fe400078e3cff */
        /* <DEDUP_REMOVED lines=16> */
[----:B--2---:R-:W-:Y:S01]  /*105f0*/  NOP ;  /* 0x0000000000007918 */ /* 0x004fe20000000000 */
.L_x_110:
[----:B------:R-:W-:Y:S05]  /*10600*/  BSYNC B1 ;  /* 0x0000000000017941 */ /* 0x000fea0003800000 */
.L_x_109:
[----:B------:R-:W-:-:S13]  /*10610*/  ISETP.GE.AND P3, PT, R6, 0x81, PT ;  /* 0x000000810600780c */ /* 0x000fda0003f66270 */
[----:B------:R-:W-:Y:S05]  /*10620*/  @!P3 BRA `(.L_x_114) ;  /* 0x000000080010b947 */ /* 0x000fea0003800000 */
[----:B------:R-:W-:Y:S01]  /*10630*/  IADD3 R6, R6, 0x7f, RZ ;  /* 0x0000007f06067810 */ /* 0x000fe20007ffe0ff */
[----:B------:R-:W-:Y:S03]  /*10640*/  BSSY B1, `(.L_x_114) ;  /* 0x0000082000017945 */ /* 0x000fe60003800000 */
[----:B-1----:R-:W-:-:S04]  /*10650*/  SHF.R.S32.HI R7, RZ, 0x1f, R6 ;  /* 0x0000001fff077819 */ /* 0x002fc80000011406 */
[----:B------:R-:W-:-:S04]  /*10660*/  LEA.HI R4, R7, R6, RZ, 0x7 ;  /* 0x0000000607047211 */ /* 0x000fc800078f38ff */
[----:B------:R-:W-:-:S04]  /*10670*/  SHF.R.S32.HI R4, RZ, 0x7, R4 ;  /* 0x00000007ff047819 */ /* 0x000fc80000011404 */
[----:B------:R-:W-:-:S07]  /*10680*/  SHF.L.U32 R4, R4, 0x1, RZ ;  /* 0x0000000104047819 */ /* 0x000fce00000006ff */
.L_x_125:
[----:B------:R-:W-:Y:S04]  /*10690*/  BSSY B2, `(.L_x_115) ;  /* 0x000003b000027945 */ /* 0x000fe80003800000 */
[----:B------:R-:W-:Y:S05]  /*106a0*/  @!P6 BRA `(.L_x_116) ;  /* 0x0000000000e4e947 */ /* 0x000fea0003800000 */
[----:B------:R-:W1:Y:S01]  /*106b0*/  S2R R7, SR_CgaCtaId ;  /* 0x0000000000077919 */ /* 0x000e620000008800 */
[----:B------:R-:W-:Y:S02]  /*106c0*/  MOV R6, 0x400 ;  /* 0x0000040000067802 */ /* 0x000fe40000000f00 */
[----:B------:R-:W-:Y:S02]  /*106d0*/  SHF.L.U32 R8, R0, 0x1f, RZ ;  /* 0x0000001f00087819 */ /* 0x000fe400000006ff */
[----:B-1----:R-:W-:-:S04]  /*106e0*/  LEA R6, R7, R6, 0x18 ;  /* 0x0000000607067211 */ /* 0x002fc800078ec0ff */
[----:B------:R-:W-:-:S04]  /*106f0*/  LEA R7, R5, R6, 0x3 ;  /* 0x0000000605077211 */ /* 0x000fc800078e18ff */
[----:B------:R-:W1:Y:S02]  /*10700*/  SYNCS.PHASECHK.TRANS64.TRYWAIT P3, [R7+URZ+0x40428], R8 ;  /* 0x04042808070075a7 */ /* 0x000e64000806017f */
[----:B-1----:R-:W-:Y:S05]  /*10710*/  @!P3 BRA `(.L_x_117) ;  /* 0x0000000c0080b947 */ /* 0x002fea0003800000 */
.L_x_144:
[----:B------:R-:W-:Y:S01]  /*10720*/  UPRMT UR4, UR22, 0x9910, URZ ;  /* 0x0000991016047896 */ /* 0x000fe2000800003f */
[----:B-1----:R-:W-:-:S03]  /*10730*/  @P2 IMAD.MOV.U32 R8, RZ, RZ, 0xa000 ;  /* 0x0000a000ff082424 */ /* 0x002fc600078e00ff */
[----:B------:R-:W-:Y:S01]  /*10740*/  UISETP.NE.AND UP0, UPT, UR4, 0x2, UPT ;  /* 0x000000020400788c */ /* 0x000fe2000bf05270 */
[----:B------:R1:W-:Y:S05]  /*10750*/  @P2 SYNCS.ARRIVE.TRANS64 RZ, [R7+URZ+0x40400], R8 ;  /* 0x0404000807ff29a7 */ /* 0x0003ea000800003f */
[----:B------:R-:W-:-:S13]  /*10760*/  PLOP3.LUT P3, PT, PT, PT, UP0, 0x80, 0x0 ;  /* 0x000000000000781c */ /* 0x000fda0003f6f008 */
[----:B-1----:R-:W-:Y:S05]  /*10770*/  @P3 BRA `(.L_x_118) ;  /* 0x0000000000043947 */ /* 0x002fea0003800000 */
[----:B------:R-:W-:Y:S01]  /*10780*/  BPT.TRAP 0x1 ;  /* 0x000000040000795c */ /* 0x000fe20000300000 */
.L_x_118:
[----:B------:R-:W-:Y:S05]  /*10790*/  @P0 BRA `(.L_x_119) ;  /* 0x0000000000040947 */ /* 0x000fea0003800000 */
[----:B------:R-:W-:Y:S01]  /*107a0*/  BPT.TRAP 0x1 ;  /* 0x000000040000795c */ /* 0x000fe20000300000 */
.L_x_119:
        /* <DEDUP_REMOVED lines=9> */
[----:B------:R-:W-:Y:S01]  /*10840*/  R2UR UR13, R3 ;  /* 0x00000000030d72ca */ /* 0x000fe200000e0000 */
[----:B------:R-:W-:Y:S01]  /*10850*/  UMOV UR7, 0x10000000 ;  /* 0x1000000000077882 */ /* 0x000fe20000000000 */
[----:B------:R-:W-:Y:S01]  /*10860*/  UMOV UR18, 0x20 ;  /* 0x0000002000127882 */ /* 0x000fe20000000000 */
[----:B------:R-:W-:Y:S01]  /*10870*/  UMOV UR20, 0x40 ;  /* 0x0000004000147882 */ /* 0x000fe20000000000 */
[----:B------:R-:W-:Y:S01]  /*10880*/  IADD3 R5, R5, 0x1, RZ ;  /* 0x0000000105057810 */ /* 0x000fe20007ffe0ff */
[----:B------:R-:W-:-:S02]  /*10890*/  UIADD3 UR9, UR9, 0x40400, URZ ;  /* 0x0004040009097890 */ /* 0x000fc4000fffe03f */
[----:B------:R-:W-:Y:S01]  /*108a0*/  USHF.L.U32 UR11, UR11, 0x7, URZ ;  /* 0x000000070b0b7899 */ /* 0x000fe2000800063f */
        /* <DEDUP_REMOVED lines=25> */
.L_x_116:
[----:B------:R-:W-:Y:S05]  /*10a40*/  BSYNC B2 ;  /* 0x0000000000027941 */ /* 0x000fea0003800000 */
.L_x_115:
[----:B------:R-:W-:Y:S01]  /*10a50*/  ISETP.LT.OR P3, PT, R4, 0x4, !P6 ;  /* 0x000000040400780c */ /* 0x000fe20007761670 */
[----:B------:R-:W-:-:S12]  /*10a60*/  BSSY B2, `(.L_x_120) ;  /* 0x000003c000027945 */ /* 0x000fd80003800000 */
[----:B------:R-:W-:Y:S05]  /*10a70*/  @P3 BRA `(.L_x_121) ;  /* 0x0000000000e83947 */ /* 0x000fea0003800000 */
[----:B------:R-:W1:Y:S01]  /*10a80*/  S2R R7, SR_CgaCtaId ;  /* 0x0000000000077919 */ /* 0x000e620000008800 */
[----:B------:R-:W-:Y:S02]  /*10a90*/  MOV R6, 0x400 ;  /* 0x0000040000067802 */ /* 0x000fe40000000f00 */
[----:B------:R-:W-:Y:S02]  /*10aa0*/  SHF.L.U32 R8, R0, 0x1f, RZ ;  /* 0x0000001f00087819 */ /* 0x000fe400000006ff */
[----:B-1----:R-:W-:-:S04]  /*10ab0*/  LEA R6, R7, R6, 0x18 ;  /* 0x0000000607067211 */ /* 0x002fc800078ec0ff */
[----:B------:R-:W-:-:S04]  /*10ac0*/  LEA R7, R5, R6, 0x3 ;  /* 0x0000000605077211 */ /* 0x000fc800078e18ff */
[----:B------:R-:W1:Y:S02]  /*10ad0*/  SYNCS.PHASECHK.TRANS64.TRYWAIT P3, [R7+URZ+0x40428], R8 ;  /* 0x04042808070075a7 */ /* 0x000e64000806017f */
[----:B-1----:R-:W-:Y:S05]  /*10ae0*/  @!P3 BRA `(.L_x_122) ;  /* 0x0000000800a0b947 */ /* 0x002fea0003800000 */
.L_x_145:
[----:B------:R-:W-:Y:S01]  /*10af0*/  UPRMT UR4, UR22, 0x9910, URZ ;  /* 0x0000991016047896 */ /* 0x000fe2000800003f */
[----:B-1----:R-:W-:-:S03]  /*10b00*/  @P1 MOV R8, 0xa000 ;  /* 0x0000a00000081802 */ /* 0x002fc60000000f00 */
[----:B------:R-:W-:Y:S01]  /*10b10*/  UISETP.NE.AND UP0, UPT, UR4, 0x2, UPT ;  /* 0x000000020400788c */ /* 0x000fe2000bf05270 */
[----:B------:R1:W-:Y:S05]  /*10b20*/  @P1 SYNCS.ARRIVE.TRANS64 RZ, [R7+URZ+0x40400], R8 ;  /* 0x0404000807ff19a7 */ /* 0x0003ea000800003f */
[----:B------:R-:W-:-:S13]  /*10b30*/  PLOP3.LUT P3, PT, PT, PT, UP0, 0x80, 0x0 ;  /* 0x000000000000781c */ /* 0x000fda0003f6f008 */
[----:B-1----:R-:W-:Y:S05]  /*10b40*/  @P3 BRA `(.L_x_123) ;  /* 0x0000000000043947 */ /* 0x002fea0003800000 */
[----:B------:R-:W-:Y:S01]  /*10b50*/  BPT.TRAP 0x1 ;  /* 0x000000040000795c */ /* 0x000fe20000300000 */
.L_x_123:
[----:B------:R-:W-:Y:S05]  /*10b60*/  @P0 BRA `(.L_x_124) ;  /* 0x0000000000040947 */ /* 0x000fea0003800000 */
[----:B------:R-:W-:Y:S01]  /*10b70*/  BPT.TRAP 0x1 ;  /* 0x000000040000795c */ /* 0x000fe20000300000 */
.L_x_124:
        /* <DEDUP_REMOVED lines=14> */
[----:B------:R-:W-:Y:S01]  /*10c60*/  UIADD3 UR9, UR9, 0x40400, URZ ;  /* 0x0004040009097890 */ /* 0x000fe2000fffe03f */
[----:B------:R-:W-:Y:S01]  /*10c70*/  IADD3 R9, R9, 0x1, RZ ;  /* 0x0000000109097810 */ /* 0x000fe20007ffe0ff */
[----:B------:R-:W-:Y:S01]  /*10c80*/  USHF.L.U32 UR11, UR11, 0x7, URZ ;  /* 0x000000070b0b7899 */ /* 0x000fe2000800063f */
[----:B------:R-:W-:Y:S01]  /*10c90*/  ISETP.NE.AND P3, PT, R5, 0x5, PT ;  /* 0x000000050500780c */ /* 0x000fe20003f65270 */
[----:B------:R-:W-:-:S02]  /*10ca0*/  UIADD3 UR8, UR14, 0xa000, URZ ;  /* 0x0000a0000e087890 */ /* 0x000fc4000fffe03f */
        /* <DEDUP_REMOVED lines=23> */
.L_x_121:
[----:B------:R-:W-:Y:S05]  /*10e20*/  BSYNC B2 ;  /* 0x0000000000027941 */ /* 0x000fea0003800000 */
.L_x_120:
[C---:B------:R-:W-:Y:S01]  /*10e30*/  ISETP.GT.AND P3, PT, R4.reuse, 0x4, PT ;  /* 0x000000040400780c */ /* 0x040fe20003f64270 */
[----:B------:R-:W-:-:S12]  /*10e40*/  VIADD R4, R4, 0xfffffffe ;  /* 0xfffffffe04047836 */ /* 0x000fd80000000000 */
[----:B------:R-:W-:Y:S05]  /*10e50*/  @P3 BRA `(.L_x_125) ;  /* 0xfffffff8000c3947 */ /* 0x000fea000383ffff */
[----:B------:R-:W-:Y:S05]  /*10e60*/  BSYNC B1 ;  /* 0x0000000000017941 */ /* 0x000fea0003800000 */
.L_x_114:
[----:B------:R-:W-:Y:S01]  /*10e70*/  IADD3 R17, R17, UR23, RZ ;  /* 0x0000001711117c10 */ /* 0x000fe2000fffe0ff */
[----:B------:R-:W-:Y:S01]  /*10e80*/  ULDC UR4, c[0x0][0xa00] ;  /* 0x0002800000047ab9 */ /* 0x000fe20000000800 */
[----:B-1----:R-:W-:Y:S02]  /*10e90*/  PRMT R4, RZ, 0x7610, R4 ;  /* 0x00007610ff047816 */ /* 0x002fe40000000004 */
[----:B------:R-:W-:-:S13]  /*10ea0*/  ISETP.GE.AND P3, PT, R17, UR4, PT ;  /* 0x0000000411007c0c */ /* 0x000fda000bf66270 */
[----:B------:R-:W-:Y:S05]  /*10eb0*/  @!P3 BRA `(.L_x_126) ;  /* 0xffffffec0058b947 */ /* 0x000fea000383ffff */
[----:B------:R-:W-:Y:S05]  /*10ec0*/  BSYNC B0 ;  /* 0x0000000000007941 */ /* 0x000fea0003800000 */
.L_x_99:
[----:B------:R-:W-:Y:S05]  /*10ed0*/  EXIT ;  /* 0x000000000000794d */ /* 0x000fea0003800000 */
.L_x_17:
[----:B-1----:R-:W-:-:S04]  /*10ee0*/  MOV R3, UR4 ;  /* 0x0000000400037c02 */ /* 0x002fc80008000f00 */
[----:B------:R1:W2:Y:S03]  /*10ef0*/  SYNCS.PHASECHK.TRANS64.TRYWAIT P1, [R3+URZ+0x40450], R0 ;  /* 0x04045000030075a7 */ /* 0x0002a6000802017f */
[----:B--2---:R-:W-:Y:S05]  /*10f00*/  @!P1 NANOSLEEP.SYNCS 0x989680 ;  /* 0x009896800000995d */ /* 0x004fea0003900000 */
[----:B------:R-:W2:Y:S02]  /*10f10*/  @!P1 SYNCS.PHASECHK.TRANS64 P1, [R3+URZ+0x40450], R0 ;  /* 0x04045000030095a7 */ /* 0x000ea4000802007f */
[----:B--2---:R-:W-:Y:S05]  /*10f20*/  @!P1 BRA `(.L_x_17) ;  /* 0xfffffffc00ec9947 */ /* 0x004fea000383ffff */
[----:B------:R-:W-:Y:S05]  /*10f30*/  BRA `(.L_x_127) ;  /* 0xffffff0000c87947 */ /* 0x000fea000383ffff */
.L_x_19:
[----:B-1----:R-:W-:-:S04]  /*10f40*/  MOV R5, UR5 ;  /* 0x0000000500057c02 */ /* 0x002fc80008000f00 */
[----:B------:R1:W2:Y:S03]  /*10f50*/  SYNCS.PHASECHK.TRANS64.TRYWAIT P1, [R5+URZ+0x40400], R0 ;  /* 0x04040000050075a7 */ /* 0x0002a6000802017f */
[----:B--2---:R-:W-:Y:S05]  /*10f60*/  @!P1 NANOSLEEP.SYNCS 0x989680 ;  /* 0x009896800000995d */ /* 0x004fea0003900000 */
[----:B------:R-:W2:Y:S02]  /*10f70*/  @!P1 SYNCS.PHASECHK.TRANS64 P1, [R5+URZ+0x40400], R0 ;  /* 0x04040000050095a7 */ /* 0x000ea4000802007f */
[----:B--2---:R-:W-:Y:S05]  /*10f80*/  @!P1 BRA `(.L_x_19) ;  /* 0xfffffffc00ec9947 */ /* 0x004fea000383ffff */
[----:B------:R-:W-:Y:S05]  /*10f90*/  BRA `(.L_x_128) ;  /* 0xffffff0000dc7947 */ /* 0x000fea000383ffff */
.L_x_20:
[----:B-1----:R-:W-:-:S04]  /*10fa0*/  MOV R0, UR59 ;  /* 0x0000003b00007c02 */ /* 0x002fc80008000f00 */
[----:B------:R1:W2:Y:S03]  /*10fb0*/  SYNCS.PHASECHK.TRANS64.TRYWAIT P1, [R0+URZ+-0x8], R3 ;  /* 0xfffff803000075a7 */ /* 0x0002a6000802017f */
[----:B--2---:R-:W-:Y:S05]  /*10fc0*/  @!P1 NANOSLEEP.SYNCS 0x989680 ;  /* 0x009896800000995d */ /* 0x004fea0003900000 */
[----:B------:R-:W2:Y:S02]  /*10fd0*/  @!P1 SYNCS.PHASECHK.TRANS64 P1, [R0+URZ+-0x8], R3 ;  /* 0xfffff803000095a7 */ /* 0x000ea4000802007f */
[----:B--2---:R-:W-:Y:S05]  /*10fe0*/  @!P1 BRA `(.L_x_20) ;  /* 0xfffffffc00ec9947 */ /* 0x004fea000383ffff */
[----:B------:R-:W-:Y:S05]  /*10ff0*/  BRA `(.L_x_129) ;  /* 0xffffff0000cc7947 */ /* 0x000fea000383ffff */
.L_x_22:
[----:B-1----:R-:W-:-:S04]  /*11000*/  MOV R9, UR6 ;  /* 0x0000000600097c02 */ /* 0x002fc80008000f00 */
[----:B------:R1:W2:Y:S03]  /*11010*/  SYNCS.PHASECHK.TRANS64.TRYWAIT P1, [R9+URZ+0x40400], R4 ;  /* 0x04040004090075a7 */ /* 0x0002a6000802017f */
[----:B--2---:R-:W-:Y:S05]  /*11020*/  @!P1 NANOSLEEP.SYNCS 0x989680 ;  /* 0x009896800000995d */ /* 0x004fea0003900000 */
[----:B------:R-:W2:Y:S02]  /*11030*/  @!P1 SYNCS.PHASECHK.TRANS64 P1, [R9+URZ+0x40400], R4 ;  /* 0x04040004090095a7 */ /* 0x000ea4000802007f */
[----:B--2---:R-:W-:Y:S05]  /*11040*/  @!P1 BRA `(.L_x_22) ;  /* 0xfffffffc00ec9947 */ /* 0x004fea000383ffff */
[----:B------:R-:W-:Y:S05]  /*11050*/  BRA `(.L_x_130) ;  /* 0xffffff2c00e47947 */ /* 0x000fea000383ffff */
.L_x_27:
[----:B-1----:R-:W-:-:S04]  /*11060*/  IMAD.U32 R6, RZ, RZ, UR6 ;  /* 0x00000006ff067e24 */ /* 0x002fc8000f8e00ff */
[----:B------:R1:W2:Y:S03]  /*11070*/  SYNCS.PHASECHK.TRANS64.TRYWAIT P2, [R6+URZ+0x40400], R5 ;  /* 0x04040005060075a7 */ /* 0x0002a6000804017f */
[----:B--2---:R-:W-:Y:S05]  /*11080*/  @!P2 NANOSLEEP.SYNCS 0x989680 ;  /* 0x009896800000a95d */ /* 0x004fea0003900000 */
[----:B------:R-:W2:Y:S02]  /*11090*/  @!P2 SYNCS.PHASECHK.TRANS64 P2, [R6+URZ+0x40400], R5 ;  /* 0x040400050600a5a7 */ /* 0x000ea4000804007f */
[----:B--2---:R-:W-:Y:S05]  /*110a0*/  @!P2 BRA `(.L_x_27) ;  /* 0xfffffffc00eca947 */ /* 0x004fea000383ffff */
[----:B------:R-:W-:Y:S05]  /*110b0*/  BRA `(.L_x_131) ;  /* 0xffffff3c00ec7947 */ /* 0x000fea000383ffff */
.L_x_31:
[----:B-1----:R-:W-:-:S04]  /*110c0*/  MOV R8, UR7 ;  /* 0x0000000700087c02 */ /* 0x002fc80008000f00 */
[----:B------:R1:W2:Y:S03]  /*110d0*/  SYNCS.PHASECHK.TRANS64.TRYWAIT P2, [R8+URZ+0x40400], R79 ;  /* 0x0404004f080075a7 */ /* 0x0002a6000804017f */
[----:B--2---:R-:W-:Y:S05]  /*110e0*/  @!P2 NANOSLEEP.SYNCS 0x989680 ;  /* 0x009896800000a95d */ /* 0x004fea0003900000 */
[----:B------:R-:W2:Y:S02]  /*110f0*/  @!P2 SYNCS.PHASECHK.TRANS64 P2, [R8+URZ+0x40400], R79 ;  /* 0x0404004f0800a5a7 */ /* 0x000ea4000804007f */
[----:B--2---:R-:W-:Y:S05]  /*11100*/  @!P2 BRA `(.L_x_31) ;  /* 0xfffffffc00eca947 */ /* 0x004fea000383ffff */
[----:B------:R-:W-:Y:S05]  /*11110*/  BRA `(.L_x_30) ;  /* 0xffffff6800007947 */ /* 0x000fea000383ffff */
.L_x_39:
[----:B-1----:R-:W-:-:S04]  /*11120*/  MOV R6, UR6 ;  /* 0x0000000600067c02 */ /* 0x002fc80008000f00 */
[----:B------:R1:W2:Y:S03]  /*11130*/  SYNCS.PHASECHK.TRANS64.TRYWAIT P2, [R6+URZ+0x40400], R5 ;  /* 0x04040005060075a7 */ /* 0x0002a6000804017f */
[----:B--2---:R-:W-:Y:S05]  /*11140*/  @!P2 NANOSLEEP.SYNCS 0x989680 ;  /* 0x009896800000a95d */ /* 0x004fea0003900000 */
[----:B------:R-:W2:Y:S02]  /*11150*/  @!P2 SYNCS.PHASECHK.TRANS64 P2, [R6+URZ+0x40400], R5 ;  /* 0x040400050600a5a7 */ /* 0x000ea4000804007f */
[----:B--2---:R-:W-:Y:S05]  /*11160*/  @!P2 BRA `(.L_x_39) ;  /* 0xfffffffc00eca947 */ /* 0x004fea000383ffff */
[----:B------:R-:W-:Y:S05]  /*11170*/  BRA `(.L_x_132) ;  /* 0xffffff7800447947 */ /* 0x000fea000383ffff */
.L_x_43:
[----:B-1----:R-:W-:-:S04]  /*11180*/  MOV R9, UR10 ;  /* 0x0000000a00097c02 */ /* 0x002fc80008000f00 */
[----:B------:R1:W2:Y:S03]  /*11190*/  SYNCS.PHASECHK.TRANS64.TRYWAIT P2, [R9+URZ+0x40400], R76 ;  /* 0x0404004c090075a7 */ /* 0x0002a6000804017f */
[----:B--2---:R-:W-:Y:S05]  /*111a0*/  @!P2 NANOSLEEP.SYNCS 0x989680 ;  /* 0x009896800000a95d */ /* 0x004fea0003900000 */
[----:B------:R-:W2:Y:S02]  /*111b0*/  @!P2 SYNCS.PHASECHK.TRANS64 P2, [R9+URZ+0x40400], R76 ;  /* 0x0404004c0900a5a7 */ /* 0x000ea4000804007f */
[----:B--2---:R-:W-:Y:S05]  /*111c0*/  @!P2 BRA `(.L_x_43) ;  /* 0xfffffffc00eca947 */ /* 0x004fea000383ffff */
[----:B------:R-:W-:Y:S05]  /*111d0*/  BRA `(.L_x_42) ;  /* 0xffffffa800847947 */ /* 0x000fea000383ffff */
.L_x_63:
[----:B-1----:R-:W-:-:S04]  /*111e0*/  MOV R3, UR59 ;  /* 0x0000003b00037c02 */ /* 0x002fc80008000f00 */
[----:B------:R1:W2:Y:S03]  /*111f0*/  SYNCS.PHASECHK.TRANS64.TRYWAIT P1, [R3+URZ+0x8], R0 ;  /* 0x00000800030075a7 */ /* 0x0002a6000802017f */
[----:B--2---:R-:W-:Y:S05]  /*11200*/  @!P1 NANOSLEEP.SYNCS 0x989680 ;  /* 0x009896800000995d */ /* 0x004fea0003900000 */
[----:B------:R-:W2:Y:S02]  /*11210*/  @!P1 SYNCS.PHASECHK.TRANS64 P1, [R3+URZ+0x8], R0 ;  /* 0x00000800030095a7 */ /* 0x000ea4000802007f */
[----:B--2---:R-:W-:Y:S05]  /*11220*/  @!P1 BRA `(.L_x_63) ;  /* 0xfffffffc00ec9947 */ /* 0x004fea000383ffff */
[----:B------:R-:W-:Y:S05]  /*11230*/  BRA `(.L_x_133) ;  /* 0xffffffc4002c7947 */ /* 0x000fea000383ffff */
.L_x_84:
[----:B------:R-:W-:Y:S01]  /*11240*/  BSSY B1, `(.L_x_134) ;  /* 0x0000006000017945 */ /* 0x000fe20003800000 */
[----:B------:R-:W-:-:S07]  /*11250*/  MOV R15, 0xffffffff ;  /* 0xffffffff000f7802 */ /* 0x000fce0000000f00 */
[----:B------:R-:W-:Y:S05]  /*11260*/  WARPSYNC.COLLECTIVE R15, `(.L_x_135) ;  /* 0x000000000f0c7348 */ /* 0x000fea0003c00000 */
[----:B------:R-:W-:Y:S02]  /*11270*/  ELECT P6, UR62, PT ;  /* 0x00000000003e782f */ /* 0x000fe400038c0000 */
[----:B------:R-:W-:Y:S01]  /*11280*/  MOV R14, UR62 ;  /* 0x0000003e000e7c02 */ /* 0x000fe20008000f00 */
[----:B------:R-:W-:Y:S10]  /*11290*/  ENDCOLLECTIVE ;  /* 0x000000000000791b */ /* 0x000ff40003800000 */
.L_x_135:
[----:B------:R-:W-:Y:S05]  /*112a0*/  BSYNC B1 ;  /* 0x0000000000017941 */ /* 0x000fea0003800000 */
.L_x_134:
[----:B------:R-:W-:Y:S05]  /*112b0*/  BRA `(.L_x_136) ;  /* 0xffffffdc00e87947 */ /* 0x000fea000383ffff */
.L_x_87:
[----:B-1----:R1:W2:Y:S02]  /*112c0*/  SYNCS.PHASECHK.TRANS64.TRYWAIT P2, [R7+URZ+0x40460], R6 ;  /* 0x04046006070075a7 */ /* 0x0022a4000804017f */
[----:B--2---:R-:W-:Y:S05]  /*112d0*/  @!P2 NANOSLEEP.SYNCS 0x989680 ;  /* 0x009896800000a95d */ /* 0x004fea0003900000 */
[----:B------:R-:W2:Y:S02]  /*112e0*/  @!P2 SYNCS.PHASECHK.TRANS64 P2, [R7+URZ+0x40460], R6 ;  /* 0x040460060700a5a7 */ /* 0x000ea4000804007f */
[----:B--2---:R-:W-:Y:S05]  /*112f0*/  @!P2 BRA `(.L_x_87) ;  /* 0xfffffffc00f0a947 */ /* 0x004fea000383ffff */
[----:B------:R-:W-:Y:S05]  /*11300*/  BRA `(.L_x_137) ;  /* 0xffffffe000087947 */ /* 0x000fea000383ffff */
.L_x_92:
[----:B-1----:R1:W2:Y:S02]  /*11310*/  SYNCS.PHASECHK.TRANS64.TRYWAIT P2, [R7+URZ+0x404b0], R4 ;  /* 0x0404b004070075a7 */ /* 0x0022a4000804017f */
[----:B--2---:R-:W-:Y:S05]  /*11320*/  @!P2 NANOSLEEP.SYNCS 0x989680 ;  /* 0x009896800000a95d */ /* 0x004fea0003900000 */
[----:B------:R-:W2:Y:S02]  /*11330*/  @!P2 SYNCS.PHASECHK.TRANS64 P2, [R7+URZ+0x404b0], R4 ;  /* 0x0404b0040700a5a7 */ /* 0x000ea4000804007f */
[----:B--2---:R-:W-:Y:S05]  /*11340*/  @!P2 BRA `(.L_x_92) ;  /* 0xfffffffc00f0a947 */ /* 0x004fea000383ffff */
[----:B------:R-:W-:Y:S05]  /*11350*/  BRA `(.L_x_91) ;  /* 0xffffffe000ec7947 */ /* 0x000fea000383ffff */
.L_x_95:
[----:B-1----:R1:W2:Y:S02]  /*11360*/  SYNCS.PHASECHK.TRANS64.TRYWAIT P2, [R4+URZ+0x40460], R9 ;  /* 0x04046009040075a7 */ /* 0x0022a4000804017f */
[----:B--2---:R-:W-:Y:S05]  /*11370*/  @!P2 NANOSLEEP.SYNCS 0x989680 ;  /* 0x009896800000a95d */ /* 0x004fea0003900000 */
[----:B------:R-:W2:Y:S02]  /*11380*/  @!P2 SYNCS.PHASECHK.TRANS64 P2, [R4+URZ+0x40460], R9 ;  /* 0x040460090400a5a7 */ /* 0x000ea4000804007f */
[----:B--2---:R-:W-:Y:S05]  /*11390*/  @!P2 BRA `(.L_x_95) ;  /* 0xfffffffc00f0a947 */ /* 0x004fea000383ffff */
[----:B------:R-:W-:Y:S05]  /*113a0*/  BRA `(.L_x_138) ;  /* 0xffffffe400007947 */ /* 0x000fea000383ffff */
.L_x_100:
[----:B------:R-:W-:Y:S01]  /*113b0*/  BSSY B1, `(.L_x_139) ;  /* 0x0000006000017945 */ /* 0x000fe20003800000 */
[----:B------:R-:W-:-:S07]  /*113c0*/  IMAD.MOV.U32 R15, RZ, RZ, -0x1 ;  /* 0xffffffffff0f7424 */ /* 0x000fce00078e00ff */
[----:B------:R-:W-:Y:S05]  /*113d0*/  WARPSYNC.COLLECTIVE R15, `(.L_x_140) ;  /* 0x000000000f0c7348 */ /* 0x000fea0003c00000 */
[----:B------:R-:W-:Y:S02]  /*113e0*/  ELECT P6, UR62, PT ;  /* 0x00000000003e782f */ /* 0x000fe400038c0000 */
[----:B------:R-:W-:Y:S01]  /*113f0*/  MOV R14, UR62 ;  /* 0x0000003e000e7c02 */ /* 0x000fe20008000f00 */
[----:B------:R-:W-:Y:S10]  /*11400*/  ENDCOLLECTIVE ;  /* 0x000000000000791b */ /* 0x000ff40003800000 */
.L_x_140:
[----:B------:R-:W-:Y:S05]  /*11410*/  BSYNC B1 ;  /* 0x0000000000017941 */ /* 0x000fea0003800000 */
.L_x_139:
[----:B------:R-:W-:Y:S05]  /*11420*/  BRA `(.L_x_141) ;  /* 0xffffffe800647947 */ /* 0x000fea000383ffff */
.L_x_103:
[----:B-1----:R1:W2:Y:S02]  /*11430*/  SYNCS.PHASECHK.TRANS64.TRYWAIT P4, [R8+URZ+0x40428], R7 ;  /* 0x04042807080075a7 */ /* 0x0022a4000808017f */
[----:B--2---:R-:W-:Y:S05]  /*11440*/  @!P4 NANOSLEEP.SYNCS 0x989680 ;  /* 0x009896800000c95d */ /* 0x004fea0003900000 */
[----:B------:R-:W2:Y:S02]  /*11450*/  @!P4 SYNCS.PHASECHK.TRANS64 P4, [R8+URZ+0x40428], R7 ;  /* 0x040428070800c5a7 */ /* 0x000ea4000808007f */
[----:B--2---:R-:W-:Y:S05]  /*11460*/  @!P4 BRA `(.L_x_103) ;  /* 0xfffffffc00f0c947 */ /* 0x004fea000383ffff */
[----:B------:R-:W-:Y:S05]  /*11470*/  BRA `(.L_x_142) ;  /* 0xffffffe8007c7947 */ /* 0x000fea000383ffff */
.L_x_108:
[----:B-1----:R1:W2:Y:S02]  /*11480*/  SYNCS.PHASECHK.TRANS64.TRYWAIT P4, [R4+URZ+0x404b0], R7 ;  /* 0x0404b007040075a7 */ /* 0x0022a4000808017f */
[----:B--2---:R-:W-:Y:S05]  /*11490*/  @!P4 NANOSLEEP.SYNCS 0x989680 ;  /* 0x009896800000c95d */ /* 0x004fea0003900000 */
[----:B------:R-:W2:Y:S02]  /*114a0*/  @!P4 SYNCS.PHASECHK.TRANS64 P4, [R4+URZ+0x404b0], R7 ;  /* 0x0404b0070400c5a7 */ /* 0x000ea4000808007f */
[----:B--2---:R-:W-:Y:S05]  /*114b0*/  @!P4 BRA `(.L_x_108) ;  /* 0xfffffffc00f0c947 */ /* 0x004fea000383ffff */
[----:B------:R-:W-:Y:S05]  /*114c0*/  BRA `(.L_x_107) ;  /* 0xffffffec00587947 */ /* 0x000fea000383ffff */
.L_x_111:
[----:B-1----:R1:W2:Y:S02]  /*114d0*/  SYNCS.PHASECHK.TRANS64.TRYWAIT P3, [R7+URZ+0x40428], R8 ;  /* 0x04042808070075a7 */ /* 0x0022a4000806017f */
[----:B--2---:R-:W-:Y:S05]  /*114e0*/  @!P3 NANOSLEEP.SYNCS 0x989680 ;  /* 0x009896800000b95d */ /* 0x004fea0003900000 */
[----:B------:R-:W2:Y:S02]  /*114f0*/  @!P3 SYNCS.PHASECHK.TRANS64 P3, [R7+URZ+0x40428], R8 ;  /* 0x040428080700b5a7 */ /* 0x000ea4000806007f */
[----:B--2---:R-:W-:Y:S05]  /*11500*/  @!P3 BRA `(.L_x_111) ;  /* 0xfffffffc00f0b947 */ /* 0x004fea000383ffff */
[----:B------:R-:W-:Y:S05]  /*11510*/  BRA `(.L_x_143) ;  /* 0xffffffec00707947 */ /* 0x000fea000383ffff */
.L_x_117:
[----:B-1----:R1:W2:Y:S02]  /*11520*/  SYNCS.PHASECHK.TRANS64.TRYWAIT P3, [R7+URZ+0x40428], R8 ;  /* 0x04042808070075a7 */ /* 0x0022a4000806017f */
[----:B--2---:R-:W-:Y:S05]  /*11530*/  @!P3 NANOSLEEP.SYNCS 0x989680 ;  /* 0x009896800000b95d */ /* 0x004fea0003900000 */
[----:B------:R-:W2:Y:S02]  /*11540*/  @!P3 SYNCS.PHASECHK.TRANS64 P3, [R7+URZ+0x40428], R8 ;  /* 0x040428080700b5a7 */ /* 0x000ea4000806007f */
[----:B--2---:R-:W-:Y:S05]  /*11550*/  @!P3 BRA `(.L_x_117) ;  /* 0xfffffffc00f0b947 */ /* 0x004fea000383ffff */
[----:B------:R-:W-:Y:S05]  /*11560*/  BRA `(.L_x_144) ;  /* 0xfffffff0006c7947 */ /* 0x000fea000383ffff */
.L_x_122:
[----:B-1----:R1:W2:Y:S02]  /*11570*/  SYNCS.PHASECHK.TRANS64.TRYWAIT P3, [R7+URZ+0x40428], R8 ;  /* 0x04042808070075a7 */ /* 0x0022a4000806017f */
[----:B--2---:R-:W-:Y:S05]  /*11580*/  @!P3 NANOSLEEP.SYNCS 0x989680 ;  /* 0x009896800000b95d */ /* 0x004fea0003900000 */
[----:B------:R-:W2:Y:S02]  /*11590*/  @!P3 SYNCS.PHASECHK.TRANS64 P3, [R7+URZ+0x40428], R8 ;  /* 0x040428080700b5a7 */ /* 0x000ea4000806007f */
[----:B--2---:R-:W-:Y:S05]  /*115a0*/  @!P3 BRA `(.L_x_122) ;  /* 0xfffffffc00f0b947 */ /* 0x004fea000383ffff */
[----:B------:R-:W-:Y:S05]  /*115b0*/  BRA `(.L_x_145) ;  /* 0xfffffff4004c7947 */ /* 0x000fea000383ffff */
        .weak           $__internal_0_$__cuda_sm20_rcp_rn_f32_slowpath
        .type           $__internal_0_$__cuda_sm20_rcp_rn_f32_slowpath,@function
        .size           $__internal_0_$__cuda_sm20_rcp_rn_f32_slowpath,(.L_x_151 - $__internal_0_$__cuda_sm20_rcp_rn_f32_slowpath)
$__internal_0_$__cuda_sm20_rcp_rn_f32_slowpath:
[----:B------:R-:W-:Y:S01]  /*115c0*/  SHF.L.U32 R0, R3, 0x1, RZ ;  /* 0x0000000103007819 */ /* 0x000fe200000006ff */
[----:B------:R-:W-:Y:S03]  /*115d0*/  BSSY B2, `(.L_x_146) ;  /* 0x0000030000027945 */ /* 0x000fe60003800000 */
[----:B------:R-:W-:-:S04]  /*115e0*/  SHF.R.U32.HI R20, RZ, 0x18, R0 ;  /* 0x00000018ff147819 */ /* 0x000fc80000011600 */
[----:B------:R-:W-:-:S13]  /*115f0*/  ISETP.NE.U32.AND P0, PT, R20, RZ, PT ;  /* 0x000000ff1400720c */ /* 0x000fda0003f05070 */
[----:B------:R-:W-:Y:S05]  /*11600*/  @P0 BRA `(.L_x_147) ;  /* 0x0000000000280947 */ /* 0x000fea0003800000 */
[----:B------:R-:W-:-:S04]  /*11610*/  SHF.L.U32 R0, R3, 0x1, RZ ;  /* 0x0000000103007819 */ /* 0x000fc800000006ff */
[----:B------:R-:W-:-:S13]  /*11620*/  ISETP.NE.AND P0, PT, R0, RZ, PT ;  /* 0x000000ff0000720c */ /* 0x000fda0003f05270 */
[----:B------:R-:W-:Y:S01]  /*11630*/  @P0 FFMA R8, R3, 1.84467440737095516160e+19, RZ ;  /* 0x5f80000003080823 */ /* 0x000fe200000000ff */
[----:B------:R-:W-:Y:S08]  /*11640*/  @!P0 MUFU.RCP R4, R3 ;  /* 0x0000000300048308 */ /* 0x000ff00000001000 */
[----:B------:R-:W1:Y:S02]  /*11650*/  @P0 MUFU.RCP R9, R8 ;  /* 0x0000000800090308 */ /* 0x000e640000001000 */
[----:B-1----:R-:W-:-:S04]  /*11660*/  @P0 FFMA R0, R8, R9, -1 ;  /* 0xbf80000008000423 */ /* 0x002fc80000000009 */
[----:B------:R-:W-:-:S04]  /*11670*/  @P0 FADD.FTZ R0, -R0, -RZ ;  /* 0x800000ff00000221 */ /* 0x000fc80000010100 */
[----:B------:R-:W-:-:S04]  /*11680*/  @P0 FFMA R0, R9, R0, R9 ;  /* 0x0000000009000223 */ /* 0x000fc80000000009 */
[----:B------:R-:W-:Y:S01]  /*11690*/  @P0 FFMA R4, R0, 1.84467440737095516160e+19, RZ ;  /* 0x5f80000000040823 */ /* 0x000fe200000000ff */
[----:B------:R-:W-:Y:S06]  /*116a0*/  BRA `(.L_x_148) ;  /* 0x0000000000887947 */ /* 0x000fec0003800000 */
.L_x_147:
[----:B------:R-:W-:-:S04]  /*116b0*/  IADD3 R24, R20, -0xfd, RZ ;  /* 0xffffff0314187810 */ /* 0x000fc80007ffe0ff */
[----:B------:R-:W-:-:S13]  /*116c0*/  ISETP.GT.U32.AND P0, PT, R24, 0x1, PT ;  /* 0x000000011800780c */ /* 0x000fda0003f04070 */
[----:B------:R-:W-:Y:S05]  /*116d0*/  @P0 BRA `(.L_x_149) ;  /* 0x0000000000780947 */ /* 0x000fea0003800000 */
[----:B------:R-:W-:Y:S02]  /*116e0*/  LOP3.LUT R0, R3, 0x7fffff, RZ, 0xc0, !PT ;  /* 0x007fffff03007812 */ /* 0x000fe400078ec0ff */
[----:B------:R-:W-:Y:S02]  /*116f0*/  MOV R15, 0x3 ;  /* 0x00000003000f7802 */ /* 0x000fe40000000f00 */
[----:B------:R-:W-:Y:S02]  /*11700*/  LOP3.LUT R0, R0, 0x3f800000, RZ, 0xfc, !PT ;  /* 0x3f80000000007812 */ /* 0x000fe400078efcff */
[----:B------:R-:W-:Y:S02]  /*11710*/  SHF.L.U32 R15, R15, R24, RZ ;  /* 0x000000180f0f7219 */ /* 0x000fe400000006ff */
[----:B------:R-:W1:Y:S02]  /*11720*/  MUFU.RCP R9, R0 ;  /* 0x0000000000097308 */ /* 0x000e640000001000 */
[----:B-1----:R-:W-:-:S04]  /*11730*/  FFMA R4, R0, R9, -1 ;  /* 0xbf80000000047423 */ /* 0x002fc80000000009 */
[----:B------:R-:W-:-:S04]  /*11740*/  FADD.FTZ R4, -R4, -RZ ;  /* 0x800000ff04047221 */ /* 0x000fc80000010100 */
[CCC-:B------:R-:W-:Y:S01]  /*11750*/  FFMA.RM R8, R9.reuse, R4.reuse, R9.reuse ;  /* 0x0000000409087223 */ /* 0x1c0fe20000004009 */
[----:B------:R-:W-:-:S04]  /*11760*/  FFMA.RP R9, R9, R4, R9 ;  /* 0x0000000409097223 */ /* 0x000fc80000008009 */
[C---:B------:R-:W-:Y:S02]  /*11770*/  LOP3.LUT R4, R8.reuse, 0x7fffff, RZ, 0xc0, !PT ;  /* 0x007fffff08047812 */ /* 0x040fe400078ec0ff */
[----:B------:R-:W-:Y:S02]  /*11780*/  FSETP.NEU.FTZ.AND P0, PT, R8, R9, PT ;  /* 0x000000090800720b */ /* 0x000fe40003f1d000 */
[----:B------:R-:W-:Y:S02]  /*11790*/  LOP3.LUT R4, R4, 0x800000, RZ, 0xfc, !PT ;  /* 0x0080000004047812 */ /* 0x000fe400078efcff */
[----:B------:R-:W-:Y:S02]  /*117a0*/  SEL R8, RZ, 0xffffffff, !P0 ;  /* 0xffffffffff087807 */ /* 0x000fe40004000000 */
[----:B------:R-:W-:Y:S02]  /*117b0*/  LOP3.LUT R15, R15, R4, RZ, 0xc0, !PT ;  /* 0x000000040f0f7212 */ /* 0x000fe400078ec0ff */
[----:B------:R-:W-:-:S02]  /*117c0*/  IADD3 R9, -R8, RZ, RZ ;  /* 0x000000ff08097210 */ /* 0x000fc40007ffe1ff */
[-C--:B------:R-:W-:Y:S02]  /*117d0*/  SHF.R.U32.HI R15, RZ, R24.reuse, R15 ;  /* 0x00000018ff0f7219 */ /* 0x080fe4000001160f */
[----:B------:R-:W-:Y:S02]  /*117e0*/  LOP3.LUT P1, RZ, R9, R24, R4, 0xf8, !PT ;  /* 0x0000001809ff7212 */ /* 0x000fe4000782f804 */
[C---:B------:R-:W-:Y:S02]  /*117f0*/  LOP3.LUT P0, RZ, R15.reuse, 0x1, RZ, 0xc0, !PT ;  /* 0x000000010fff7812 */ /* 0x040fe4000780c0ff */
[----:B------:R-:W-:Y:S02]  /*11800*/  LOP3.LUT P2, RZ, R15, 0x2, RZ, 0xc0, !PT ;  /* 0x000000020fff7812 */ /* 0x000fe4000784c0ff */
[----:B------:R-:W-:Y:S02]  /*11810*/  IADD3 R9, R20, -0xfc, RZ ;  /* 0xffffff0414097810 */ /* 0x000fe40007ffe0ff */
[----:B------:R-:W-:-:S02]  /*11820*/  PLOP3.LUT P0, PT, P0, P1, P2, 0xe0, 0x0 ;  /* 0x000000000000781c */ /* 0x000fc40000703c20 */
[----:B------:R-:W-:Y:S02]  /*11830*/  LOP3.LUT P1, RZ, R3, 0x7fffff, RZ, 0xc0, !PT ;  /* 0x007fffff03ff7812 */ /* 0x000fe4000782c0ff */
[----:B------:R-:W-:Y:S02]  /*11840*/  SEL R0, RZ, 0x1, !P0 ;  /* 0x00000001ff007807 */ /* 0x000fe40004000000 */
[----:B------:R-:W-:-:S03]  /*11850*/  SHF.R.U32.HI R4, RZ, R9, R4 ;  /* 0x00000009ff047219 */ /* 0x000fc60000011604 */
[----:B------:R-:W-:-:S05]  /*11860*/  IMAD.MOV R0, RZ, RZ, -R0 ;  /* 0x000000ffff007224 */ /* 0x000fca00078e0a00 */
[----:B------:R-:W-:-:S13]  /*11870*/  ISETP.GE.AND P0, PT, R0, RZ, PT ;  /* 0x000000ff0000720c */ /* 0x000fda0003f06270 */
[----:B------:R-:W-:-:S04]  /*11880*/  @!P0 IADD3 R4, R4, 0x1, RZ ;  /* 0x0000000104048810 */ /* 0x000fc80007ffe0ff */
[----:B------:R-:W-:-:S04]  /*11890*/  @!P1 SHF.L.U32 R4, R4, 0x1, RZ ;  /* 0x0000000104049819 */ /* 0x000fc800000006ff */
[----:B------:R-:W-:Y:S01]  /*118a0*/  LOP3.LUT R4, R4, 0x80000000, R3, 0xf8, !PT ;  /* 0x8000000004047812 */ /* 0x000fe200078ef803 */
[----:B------:R-:W-:Y:S06]  /*118b0*/  BRA `(.L_x_148) ;  /* 0x0000000000047947 */ /* 0x000fec0003800000 */
.L_x_149:
[----:B------:R1:W2:Y:S02]  /*118c0*/  MUFU.RCP R4, R3 ;  /* 0x0000000300047308 */ /* 0x0002a40000001000 */
.L_x_148:
[----:B------:R-:W-:Y:S05]  /*118d0*/  BSYNC B2 ;  /* 0x0000000000027941 */ /* 0x000fea0003800000 */
.L_x_146:
[----:B------:R-:W-:Y:S02]  /*118e0*/  MOV R8, R12 ;  /* 0x0000000c00087202 */ /* 0x000fe40000000f00 */
[----:B------:R-:W-:-:S04]  /*118f0*/  MOV R9, 0x0 ;  /* 0x0000000000097802 */ /* 0x000fc80000000f00 */
[----:B-12---:R-:W-:Y:S05]  /*11900*/  RET.REL.NODEC R8 `(_ZN7cutlass13device_kernelINS_4fmha6kernel28FmhaKernelTmaWarpSpecializedINS1_10collective30FmhaMainloopTmaWarpSpecializedINS_10bfloat16_tEffN4cute5tupleIJNS7_1CILi128EEESA_NS9_ILi160EEEEEENS8_IJiNS9_ILi1EEENS8_IJiiEEEEEESF_SF_NS4_14ResidualFusionEJNS2_6OptionILNS2_3TagE0ENS9_ILb1EEEEENSH_ILSI_2ESJ_EEEEENS4_15FmhaFwdEpilogueIS6_fNS8_IJNS9_ILi64EEESB_SA_EEEEENS2_23PersistentTileSchedulerEJSK_SL_EEEEEvNT_6ParamsE) ;  /* 0xfffffee408bc7950 */ /* 0x006fea0003c3ffff */
.L_x_150:
[----:B------:R-:W-:-:S00]  /*11910*/  BRA `(.L_x_150) ;  /* 0xfffffffc00fc7947 */ /* 0x000fc0000383ffff */
[----:B------:R-:W-:-:S00]  /*11920*/  NOP ;  /* 0x0000000000007918 */ /* 0x000fc00000000000 */
        /* <DEDUP_REMOVED lines=13> */
.L_x_151:


//--------------------- .nv.global.init           --------------------------
	.section	.nv.global.init,"aw",@progbits
.nv.global.init:
	.type		$str$24,@object
	.size		$str$24,($str$25 - $str$24)
$str$24:
        /*0000*/ 	.byte	0x28, 0x61, 0x64, 0x64, 0x72, 0x65, 0x73, 0x73, 0x20, 0x26, 0x20, 0x6d, 0x61, 0x73, 0x6b, 0x29
        /*0010*/ 	.byte	0x20, 0x3d, 0x3d, 0x20, 0x30, 0x00
	.type		$str$25,@object
	.size		$str$25,(__unnamed_1 - $str$25)
$str$25:
        /*0016*/ 	.byte	0x2f, 0x74, 0x6d, 0x70, 0x2f, 0x63, 0x75, 0x74, 0x6c, 0x61, 0x73, 0x73, 0x5f, 0x73, 0x77, 0x65
        /*0026*/ 	.byte	0x65, 0x70, 0x5f, 0x73, 0x72, 0x63, 0x2f, 0x69, 0x6e, 0x63, 0x6c, 0x75, 0x64, 0x65, 0x2f, 0x63
        /*0036*/ 	.byte	0x75, 0x74, 0x65, 0x2f, 0x70, 0x6f, 0x69, 0x6e, 0x74, 0x65, 0x72, 0x5f, 0x66, 0x6c, 0x61, 0x67
        /*0046*/ 	.byte	0x67, 0x65, 0x64, 0x2e, 0x68, 0x70, 0x70, 0x00
	.type		__unnamed_1,@object
	.size		__unnamed_1,(__unnamed_2 - __unnamed_1)
__unnamed_1:
        /*004e*/ 	.byte	0x61, 0x75, 0x74, 0x6f, 0x20, 0x63, 0x75, 0x74, 0x65, 0x3a, 0x3a, 0x61, 0x73, 0x5f, 0x70, 0x6f
        /* <DEDUP_REMOVED lines=27> */
        /*020e*/ 	.byte	0x32, 0x30, 0x34, 0x38, 0x3e, 0x3e, 0x3e, 0x3e, 0x3e, 0x5d, 0x00
	.type		__unnamed_2,@object
	.size		__unnamed_2,(.L_1 - __unnamed_2)
__unnamed_2:
        /* <DEDUP_REMOVED lines=29> */
.L_1:


//--------------------- .nv.shared._ZN7cutlass13device_kernelINS_4fmha6kernel28FmhaKernelTmaWarpSpecializedINS1_10collective30FmhaMainloopTmaWarpSpecializedINS_10bfloat16_tEffN4cute5tupleIJNS7_1CILi128EEESA_NS9_ILi160EEEEEENS8_IJiNS9_ILi1EEENS8_IJiiEEEEEESF_SF_NS4_14ResidualFusionEJNS2_6OptionILNS2_3TagE0ENS9_ILb1EEEEENSH_ILSI_2ESJ_EEEEENS4_15FmhaFwdEpilogueIS6_fNS8_IJNS9_ILi64EEESB_SA_EEEEENS2_23PersistentTileSchedulerEJSK_SL_EEEEEvNT_6ParamsE --------------------------
	.section	.nv.shared._ZN7cutlass13device_kernelINS_4fmha6kernel28FmhaKernelTmaWarpSpecializedINS1_10collective30FmhaMainloopTmaWarpSpecializedINS_10bfloat16_tEffN4cute5tupleIJNS7_1CILi128EEESA_NS9_ILi160EEEEEENS8_IJiNS9_ILi1EEENS8_IJiiEEEEEESF_SF_NS4_14ResidualFusionEJNS2_6OptionILNS2_3TagE0ENS9_ILb1EEEEENSH_ILSI_2ESJ_EEEEENS4_15FmhaFwdEpilogueIS6_fNS8_IJNS9_ILi64EEESB_SA_EEEEENS2_23PersistentTileSchedulerEJSK_SL_EEEEEvNT_6ParamsE,"aw",@nobits
	.sectionflags	@""
	.align	16
	.zero		1024


//--------------------- .nv.shared.reserved.0     --------------------------
	.section	.nv.shared.reserved.0,"aw",@nobits
	.weak		__nv_reservedSMEM_offset_0_alias
	.size		__nv_reservedSMEM_offset_0_alias, 0, 0
	.other		__nv_reservedSMEM_offset_0_alias,@"STO_CUDA_RESERVED_SHARED STV_DEFAULT"
__nv_reservedSMEM_offset_0_alias:
	.zero		0


//--------------------- .nv.global                --------------------------
	.section	.nv.global,"aw",@nobits
.nv.global:
	.type		_ZN39_INTERNAL_c8e6ed61_4_k_cu_88321c02_32994cute1_E,@object
	.size		_ZN39_INTERNAL_c8e6ed61_4_k_cu_88321c02_32994cute1_E,(_ZN39_INTERNAL_c8e6ed61_4_k_cu_88321c02_32994cuda3std3__45__cpo6cbeginE - _ZN39_INTERNAL_c8e6ed61_4_k_cu_88321c02_32994cute1_E)
_ZN39_INTERNAL_c8e6ed61_4_k_cu_88321c02_32994cute1_E:
	.zero		1
	.type		_ZN39_INTERNAL_c8e6ed61_4_k_cu_88321c02_32994cuda3std3__45__cpo6cbeginE,@object
	.size		_ZN39_INTERNAL_c8e6ed61_4_k_cu_88321c02_32994cuda3std3__45__cpo6cbeginE,(_ZN39_INTERNAL_c8e6ed61_4_k_cu_88321c02_32994cuda3std3__48in_placeE - _ZN39_INTERNAL_c8e6ed61_4_k_cu_88321c02_32994cuda3std3__45__cpo6cbeginE)
_ZN39_INTERNAL_c8e6ed61_4_k_cu_88321c02_32994cuda3std3__45__cpo6cbeginE:
	.zero		1
	.type		_ZN39_INTERNAL_c8e6ed61_4_k_cu_88321c02_32994cuda3std3__48in_placeE,@object
	.size		_ZN39_INTERNAL_c8e6ed61_4_k_cu_88321c02_32994cuda3std3__48in_placeE,(_ZN39_INTERNAL_c8e6ed61_4_k_cu_88321c02_32994cuda3std6ranges3__45__cpo9iter_moveE - _ZN39_INTERNAL_c8e6ed61_4_k_cu_88321c02_32994cuda3std3__48in_placeE)
_ZN39_INTERNAL_c8e6ed61_4_k_cu_88321c02_32994cuda3std3__48in_placeE:
	.zero		1
	.type		_ZN39_INTERNAL_c8e6ed61_4_k_cu_88321c02_32994cuda3std6ranges3__45__cpo9iter_moveE,@object
	.size		_ZN39_INTERNAL_c8e6ed61_4_k_cu_88321c02_32994cuda3std6ranges3__45__cpo9iter_moveE,(_ZN39_INTERNAL_c8e6ed61_4_k_cu_88321c02_32994cuda3std3__45__cpo5beginE - _ZN39_INTERNAL_c8e6ed61_4_k_cu_88321c02_32994cuda3std6ranges3__45__cpo9iter_moveE)
_ZN39_INTERNAL_c8e6ed61_4_k_cu_88321c02_32994cuda3std6ranges3__45__cpo9iter_moveE:
	.zero		1
	.type		_ZN39_INTERNAL_c8e6ed61_4_k_cu_88321c02_32994cuda3std3__45__cpo5beginE,@object
	.size		_ZN39_INTERNAL_c8e6ed61_4_k_cu_88321c02_32994cuda3std3__45__cpo5beginE,(_ZN39_INTERNAL_c8e6ed61_4_k_cu_88321c02_32994cuda3std3__441_GLOBAL__N__c8e6ed61_4_k_cu_88321c02_32996ignoreE - _ZN39_INTERNAL_c8e6ed61_4_k_cu_88321c02_32994cuda3std3__45__cpo5beginE)
_ZN39_INTERNAL_c8e6ed61_4_k_cu_88321c02_32994cuda3std3__45__cpo5beginE:
	.zero		1
	.type		_ZN39_INTERNAL_c8e6ed61_4_k_cu_88321c02_32994cuda3std3__441_GLOBAL__N__c8e6ed61_4_k_cu_88321c02_32996ignoreE,@object
	.size		_ZN39_INTERNAL_c8e6ed61_4_k_cu_88321c02_32994cuda3std3__441_GLOBAL__N__c8e6ed61_4_k_cu_88321c02_32996ignoreE,(_ZN39_INTERNAL_c8e6ed61_4_k_cu_88321c02_32994cute7productE - _ZN39_INTERNAL_c8e6ed61_4_k_cu_88321c02_32994cuda3std3__441_GLOBAL__N__c8e6ed61_4_k_cu_88321c02_32996ignoreE)
_ZN39_INTERNAL_c8e6ed61_4_k_cu_88321c02_32994cuda3std3__441_GLOBAL__N__c8e6ed61_4_k_cu_88321c02_32996ignoreE:
	.zero		1
	.type		_ZN39_INTERNAL_c8e6ed61_4_k_cu_88321c02_32994cute7productE,@object
	.size		_ZN39_INTERNAL_c8e6ed61_4_k_cu_88321c02_32994cute7productE,(_ZN39_INTERNAL_c8e6ed61_4_k_cu_88321c02_32994cuda3std3__45__cpo3endE - _ZN39_INTERNAL_c8e6ed61_4_k_cu_88321c02_32994cute7productE)
_ZN39_INTERNAL_c8e6ed61_4_k_cu_88321c02_32994cute7productE:
	.zero		1
	.type		_ZN39_INTERNAL_c8e6ed61_4_k_cu_88321c02_32994cuda3std3__45__cpo3endE,@object
	.size		_ZN39_INTERNAL_c8e6ed61_4_k_cu_88321c02_32994cuda3std3__45__cpo3endE,(_ZN39_INTERNAL_c8e6ed61_4_k_cu_88321c02_32994cuda3std3__419piecewise_constructE - _ZN39_INTERNAL_c8e6ed61_4_k_cu_88321c02_32994cuda3std3__45__cpo3endE)
_ZN39_INTERNAL_c8e6ed61_4_k_cu_88321c02_32994cuda3std3__45__cpo3endE:
	.zero		1
	.type		_ZN39_INTERNAL_c8e6ed61_4_k_cu_88321c02_32994cuda3std3__419piecewise_constructE,@object
	.size		_ZN39_INTERNAL_c8e6ed61_4_k_cu_88321c02_32994cuda3std3__419piecewise_constructE,(_ZN39_INTERNAL_c8e6ed61_4_k_cu_88321c02_32994cuda3std3__45__cpo4cendE - _ZN39_INTERNAL_c8e6ed61_4_k_cu_88321c02_32994cuda3std3__419piecewise_constructE)
_ZN39_INTERNAL_c8e6ed61_4_k_cu_88321c02_32994cuda3std3__419piecewise_constructE:
	.zero		1
	.type		_ZN39_INTERNAL_c8e6ed61_4_k_cu_88321c02_32994cuda3std3__45__cpo4cendE,@object
	.size		_ZN39_INTERNAL_c8e6ed61_4_k_cu_88321c02_32994cuda3std3__45__cpo4cendE,(_ZN39_INTERNAL_c8e6ed61_4_k_cu_88321c02_32994cuda3std6ranges3__45__cpo4swapE - _ZN39_INTERNAL_c8e6ed61_4_k_cu_88321c02_32994cuda3std3__45__cpo4cendE)
_ZN39_INTERNAL_c8e6ed61_4_k_cu_88321c02_32994cuda3std3__45__cpo4cendE:
	.zero		1
	.type		_ZN39_INTERNAL_c8e6ed61_4_k_cu_88321c02_32994cuda3std6ranges3__45__cpo4swapE,@object
	.size		_ZN39_INTERNAL_c8e6ed61_4_k_cu_88321c02_32994cuda3std6ranges3__45__cpo4swapE,(.L_9 - _ZN39_INTERNAL_c8e6ed61_4_k_cu_88321c02_32994cuda3std6ranges3__45__cpo4swapE)
_ZN39_INTERNAL_c8e6ed61_4_k_cu_88321c02_32994cuda3std6ranges3__45__cpo4swapE:
	.zero		1
.L_9:


//--------------------- .nv.constant0._ZN7cutlass13device_kernelINS_4fmha6kernel28FmhaKernelTmaWarpSpecializedINS1_10collective30FmhaMainloopTmaWarpSpecializedINS_10bfloat16_tEffN4cute5tupleIJNS7_1CILi128EEESA_NS9_ILi160EEEEEENS8_IJiNS9_ILi1EEENS8_IJiiEEEEEESF_SF_NS4_14ResidualFusionEJNS2_6OptionILNS2_3TagE0ENS9_ILb1EEEEENSH_ILSI_2ESJ_EEEEENS4_15FmhaFwdEpilogueIS6_fNS8_IJNS9_ILi64EEESB_SA_EEEEENS2_23PersistentTileSchedulerEJSK_SL_EEEEEvNT_6ParamsE --------------------------
	.section	.nv.constant0._ZN7cutlass13device_kernelINS_4fmha6kernel28FmhaKernelTmaWarpSpecializedINS1_10collective30FmhaMainloopTmaWarpSpecializedINS_10bfloat16_tEffN4cute5tupleIJNS7_1CILi128EEESA_NS9_ILi160EEEEEENS8_IJiNS9_ILi1EEENS8_IJiiEEEEEESF_SF_NS4_14ResidualFusionEJNS2_6OptionILNS2_3TagE0ENS9_ILb1EEEEENSH_ILSI_2ESJ_EEEEENS4_15FmhaFwdEpilogueIS6_fNS8_IJNS9_ILi64EEESB_SA_EEEEENS2_23PersistentTileSchedulerEJSK_SL_EEEEEvNT_6ParamsE,"a",@progbits
	.sectionflags	@""
	.align	4
.nv.constant0._ZN7cutlass13device_kernelINS_4fmha6kernel28FmhaKernelTmaWarpSpecializedINS1_10collective30FmhaMainloopTmaWarpSpecializedINS_10bfloat16_tEffN4cute5tupleIJNS7_1CILi128EEESA_NS9_ILi160EEEEEENS8_IJiNS9_ILi1EEENS8_IJiiEEEEEESF_SF_NS4_14ResidualFusionEJNS2_6OptionILNS2_3TagE0ENS9_ILb1EEEEENSH_ILSI_2ESJ_EEEEENS4_15FmhaFwdEpilogueIS6_fNS8_IJNS9_ILi64EEESB_SA_EEEEENS2_23PersistentTileSchedulerEJSK_SL_EEEEEvNT_6ParamsE:
	.zero		2688


//--------------------- SYMBOLS --------------------------

	.type		.nv.reservedSmem.offset0,@object
	.size		.nv.reservedSmem.offset0,0x4
	.type		__assertfail,@function
